//
// Generated by NVIDIA NVVM Compiler
//
// Compiler Build ID: CL-36424714
// Cuda compilation tools, release 13.0, V13.0.88
// Based on NVVM 20.0.0
//

.version 9.0
.target sm_100
.address_size 64

	// .globl	cudaGetNeighbors

.visible .entry cudaGetNeighbors(
	.param .u64 .ptr .align 1 cudaGetNeighbors_param_0,
	.param .u64 .ptr .align 1 cudaGetNeighbors_param_1,
	.param .u64 .ptr .align 1 cudaGetNeighbors_param_2,
	.param .u32 cudaGetNeighbors_param_3,
	.param .u64 .ptr .align 1 cudaGetNeighbors_param_4,
	.param .f64 cudaGetNeighbors_param_5,
	.param .u32 cudaGetNeighbors_param_6
)
{
	.reg .pred 	%p<83>;
	.reg .b32 	%r<290>;
	.reg .b64 	%rd<87>;
	.reg .b64 	%fd<11>;

	ld.param.u64 	%rd5, [cudaGetNeighbors_param_0];
	ld.param.u64 	%rd6, [cudaGetNeighbors_param_1];
	ld.param.u64 	%rd7, [cudaGetNeighbors_param_2];
	ld.param.u32 	%r117, [cudaGetNeighbors_param_3];
	ld.param.u64 	%rd8, [cudaGetNeighbors_param_4];
	ld.param.f64 	%fd2, [cudaGetNeighbors_param_5];
	ld.param.u32 	%r118, [cudaGetNeighbors_param_6];
	cvta.to.global.u64 	%rd1, %rd8;
	cvta.to.global.u64 	%rd2, %rd7;
	mov.u32 	%r119, %ctaid.x;
	mov.u32 	%r1, %ntid.x;
	mov.u32 	%r120, %tid.x;
	mad.lo.s32 	%r244, %r119, %r1, %r120;
	mul.lo.s32 	%r3, %r117, %r117;
	setp.ge.u32 	%p1, %r244, %r3;
	@%p1 bra 	$L__BB0_8;
	cvta.to.global.u64 	%rd3, %rd6;
	cvta.to.global.u64 	%rd4, %rd5;
	mul.f64 	%fd1, %fd2, %fd2;
	mov.u32 	%r121, %nctaid.x;
	mul.lo.s32 	%r4, %r1, %r121;
	mov.u32 	%r242, %r244;
$L__BB0_2:
	div.u32 	%r6, %r242, %r117;
	mul.lo.s32 	%r122, %r6, %r117;
	sub.s32 	%r7, %r242, %r122;
	setp.gt.u32 	%p2, %r6, %r7;
	@%p2 bra 	$L__BB0_7;
	mul.wide.u32 	%rd9, %r6, 8;
	add.s64 	%rd10, %rd4, %rd9;
	ld.global.f64 	%fd3, [%rd10];
	mul.wide.u32 	%rd11, %r7, 8;
	add.s64 	%rd12, %rd4, %rd11;
	ld.global.f64 	%fd4, [%rd12];
	add.s64 	%rd13, %rd3, %rd9;
	ld.global.f64 	%fd5, [%rd13];
	add.s64 	%rd14, %rd3, %rd11;
	ld.global.f64 	%fd6, [%rd14];
	sub.f64 	%fd7, %fd3, %fd4;
	sub.f64 	%fd8, %fd5, %fd6;
	mul.f64 	%fd9, %fd8, %fd8;
	fma.rn.f64 	%fd10, %fd7, %fd7, %fd9;
	setp.lt.f64 	%p3, %fd10, %fd1;
	@%p3 bra 	$L__BB0_5;
	mul.wide.u32 	%rd15, %r242, 4;
	add.s64 	%rd16, %rd1, %rd15;
	ld.global.u32 	%r243, [%rd16];
	bra.uni 	$L__BB0_6;
$L__BB0_5:
	mul.wide.u32 	%rd17, %r242, 4;
	add.s64 	%rd18, %rd1, %rd17;
	mov.b32 	%r243, 1;
	st.global.u32 	[%rd18], %r243;
$L__BB0_6:
	mad.lo.s32 	%r124, %r7, %r117, %r6;
	mul.wide.u32 	%rd19, %r124, 4;
	add.s64 	%rd20, %rd1, %rd19;
	st.global.u32 	[%rd20], %r243;
$L__BB0_7:
	add.s32 	%r242, %r242, %r4;
	setp.lt.u32 	%p4, %r242, %r3;
	@%p4 bra 	$L__BB0_2;
$L__BB0_8:
	bar.sync 	0;
	setp.ge.u32 	%p5, %r244, %r117;
	@%p5 bra 	$L__BB0_90;
	setp.gt.s32 	%p6, %r117, 0;
	mov.u32 	%r125, %nctaid.x;
	mul.lo.s32 	%r11, %r1, %r125;
	@%p6 bra 	$L__BB0_10;
	bra.uni 	$L__BB0_87;
$L__BB0_10:
	and.b32  	%r12, %r117, 15;
	add.s32 	%r13, %r12, -1;
	and.b32  	%r14, %r117, 7;
	add.s32 	%r15, %r14, -1;
	and.b32  	%r16, %r117, 2147483632;
	and.b32  	%r17, %r117, 3;
$L__BB0_11:
	setp.lt.u32 	%p9, %r117, 16;
	mul.lo.s32 	%r19, %r244, %r117;
	mov.b32 	%r277, 0;
	mov.u32 	%r249, %r277;
	@%p9 bra 	$L__BB0_46;
	add.s32 	%r246, %r19, 7;
	neg.s32 	%r245, %r244;
	mov.b32 	%r247, 0;
	mov.u32 	%r249, %r247;
$L__BB0_13:
	.pragma "nounroll";
	setp.eq.s32 	%p10, %r245, 0;
	@%p10 bra 	$L__BB0_15;
	add.s32 	%r131, %r246, -7;
	mul.wide.u32 	%rd23, %r131, 4;
	add.s64 	%rd24, %rd1, %rd23;
	ld.global.u32 	%r132, [%rd24];
	setp.ne.s32 	%p11, %r132, 0;
	selp.u32 	%r133, 1, 0, %p11;
	add.s32 	%r249, %r249, %r133;
$L__BB0_15:
	add.s32 	%r134, %r247, 1;
	setp.eq.s32 	%p12, %r244, %r134;
	@%p12 bra 	$L__BB0_17;
	add.s32 	%r135, %r246, -6;
	mul.wide.u32 	%rd25, %r135, 4;
	add.s64 	%rd26, %rd1, %rd25;
	ld.global.u32 	%r136, [%rd26];
	setp.ne.s32 	%p13, %r136, 0;
	selp.u32 	%r137, 1, 0, %p13;
	add.s32 	%r249, %r249, %r137;
$L__BB0_17:
	add.s32 	%r138, %r247, 2;
	setp.eq.s32 	%p14, %r244, %r138;
	@%p14 bra 	$L__BB0_19;
	add.s32 	%r139, %r246, -5;
	mul.wide.u32 	%rd27, %r139, 4;
	add.s64 	%rd28, %rd1, %rd27;
	ld.global.u32 	%r140, [%rd28];
	setp.ne.s32 	%p15, %r140, 0;
	selp.u32 	%r141, 1, 0, %p15;
	add.s32 	%r249, %r249, %r141;
$L__BB0_19:
	add.s32 	%r142, %r247, 3;
	setp.eq.s32 	%p16, %r244, %r142;
	@%p16 bra 	$L__BB0_21;
	add.s32 	%r143, %r246, -4;
	mul.wide.u32 	%rd29, %r143, 4;
	add.s64 	%rd30, %rd1, %rd29;
	ld.global.u32 	%r144, [%rd30];
	setp.ne.s32 	%p17, %r144, 0;
	selp.u32 	%r145, 1, 0, %p17;
	add.s32 	%r249, %r249, %r145;
$L__BB0_21:
	add.s32 	%r146, %r247, 4;
	setp.eq.s32 	%p18, %r244, %r146;
	@%p18 bra 	$L__BB0_23;
	add.s32 	%r147, %r246, -3;
	mul.wide.u32 	%rd31, %r147, 4;
	add.s64 	%rd32, %rd1, %rd31;
	ld.global.u32 	%r148, [%rd32];
	setp.ne.s32 	%p19, %r148, 0;
	selp.u32 	%r149, 1, 0, %p19;
	add.s32 	%r249, %r249, %r149;
$L__BB0_23:
	add.s32 	%r150, %r247, 5;
	setp.eq.s32 	%p20, %r244, %r150;
	@%p20 bra 	$L__BB0_25;
	add.s32 	%r151, %r246, -2;
	mul.wide.u32 	%rd33, %r151, 4;
	add.s64 	%rd34, %rd1, %rd33;
	ld.global.u32 	%r152, [%rd34];
	setp.ne.s32 	%p21, %r152, 0;
	selp.u32 	%r153, 1, 0, %p21;
	add.s32 	%r249, %r249, %r153;
$L__BB0_25:
	add.s32 	%r154, %r247, 6;
	setp.eq.s32 	%p22, %r244, %r154;
	@%p22 bra 	$L__BB0_27;
	add.s32 	%r155, %r246, -1;
	mul.wide.u32 	%rd35, %r155, 4;
	add.s64 	%rd36, %rd1, %rd35;
	ld.global.u32 	%r156, [%rd36];
	setp.ne.s32 	%p23, %r156, 0;
	selp.u32 	%r157, 1, 0, %p23;
	add.s32 	%r249, %r249, %r157;
$L__BB0_27:
	add.s32 	%r158, %r247, 7;
	setp.eq.s32 	%p24, %r244, %r158;
	@%p24 bra 	$L__BB0_29;
	mul.wide.u32 	%rd37, %r246, 4;
	add.s64 	%rd38, %rd1, %rd37;
	ld.global.u32 	%r159, [%rd38];
	setp.ne.s32 	%p25, %r159, 0;
	selp.u32 	%r160, 1, 0, %p25;
	add.s32 	%r249, %r249, %r160;
$L__BB0_29:
	add.s32 	%r161, %r247, 8;
	setp.eq.s32 	%p26, %r244, %r161;
	@%p26 bra 	$L__BB0_31;
	add.s32 	%r162, %r246, 1;
	mul.wide.u32 	%rd39, %r162, 4;
	add.s64 	%rd40, %rd1, %rd39;
	ld.global.u32 	%r163, [%rd40];
	setp.ne.s32 	%p27, %r163, 0;
	selp.u32 	%r164, 1, 0, %p27;
	add.s32 	%r249, %r249, %r164;
$L__BB0_31:
	add.s32 	%r165, %r247, 9;
	setp.eq.s32 	%p28, %r244, %r165;
	@%p28 bra 	$L__BB0_33;
	add.s32 	%r166, %r246, 2;
	mul.wide.u32 	%rd41, %r166, 4;
	add.s64 	%rd42, %rd1, %rd41;
	ld.global.u32 	%r167, [%rd42];
	setp.ne.s32 	%p29, %r167, 0;
	selp.u32 	%r168, 1, 0, %p29;
	add.s32 	%r249, %r249, %r168;
$L__BB0_33:
	add.s32 	%r169, %r247, 10;
	setp.eq.s32 	%p30, %r244, %r169;
	@%p30 bra 	$L__BB0_35;
	add.s32 	%r170, %r246, 3;
	mul.wide.u32 	%rd43, %r170, 4;
	add.s64 	%rd44, %rd1, %rd43;
	ld.global.u32 	%r171, [%rd44];
	setp.ne.s32 	%p31, %r171, 0;
	selp.u32 	%r172, 1, 0, %p31;
	add.s32 	%r249, %r249, %r172;
$L__BB0_35:
	add.s32 	%r173, %r247, 11;
	setp.eq.s32 	%p32, %r244, %r173;
	@%p32 bra 	$L__BB0_37;
	add.s32 	%r174, %r246, 4;
	mul.wide.u32 	%rd45, %r174, 4;
	add.s64 	%rd46, %rd1, %rd45;
	ld.global.u32 	%r175, [%rd46];
	setp.ne.s32 	%p33, %r175, 0;
	selp.u32 	%r176, 1, 0, %p33;
	add.s32 	%r249, %r249, %r176;
$L__BB0_37:
	add.s32 	%r177, %r247, 12;
	setp.eq.s32 	%p34, %r244, %r177;
	@%p34 bra 	$L__BB0_39;
	add.s32 	%r178, %r246, 5;
	mul.wide.u32 	%rd47, %r178, 4;
	add.s64 	%rd48, %rd1, %rd47;
	ld.global.u32 	%r179, [%rd48];
	setp.ne.s32 	%p35, %r179, 0;
	selp.u32 	%r180, 1, 0, %p35;
	add.s32 	%r249, %r249, %r180;
$L__BB0_39:
	add.s32 	%r181, %r247, 13;
	setp.eq.s32 	%p36, %r244, %r181;
	@%p36 bra 	$L__BB0_41;
	add.s32 	%r182, %r246, 6;
	mul.wide.u32 	%rd49, %r182, 4;
	add.s64 	%rd50, %rd1, %rd49;
	ld.global.u32 	%r183, [%rd50];
	setp.ne.s32 	%p37, %r183, 0;
	selp.u32 	%r184, 1, 0, %p37;
	add.s32 	%r249, %r249, %r184;
$L__BB0_41:
	add.s32 	%r185, %r247, 14;
	setp.eq.s32 	%p38, %r244, %r185;
	@%p38 bra 	$L__BB0_43;
	add.s32 	%r186, %r246, 7;
	mul.wide.u32 	%rd51, %r186, 4;
	add.s64 	%rd52, %rd1, %rd51;
	ld.global.u32 	%r187, [%rd52];
	setp.ne.s32 	%p39, %r187, 0;
	selp.u32 	%r188, 1, 0, %p39;
	add.s32 	%r249, %r249, %r188;
$L__BB0_43:
	add.s32 	%r189, %r247, 15;
	setp.eq.s32 	%p40, %r244, %r189;
	@%p40 bra 	$L__BB0_45;
	add.s32 	%r190, %r246, 8;
	mul.wide.u32 	%rd53, %r190, 4;
	add.s64 	%rd54, %rd1, %rd53;
	ld.global.u32 	%r191, [%rd54];
	setp.ne.s32 	%p41, %r191, 0;
	selp.u32 	%r192, 1, 0, %p41;
	add.s32 	%r249, %r249, %r192;
$L__BB0_45:
	add.s32 	%r247, %r247, 16;
	add.s32 	%r246, %r246, 16;
	add.s32 	%r245, %r245, 16;
	setp.eq.s32 	%p42, %r247, %r16;
	mov.u32 	%r277, %r16;
	@%p42 bra 	$L__BB0_46;
	bra.uni 	$L__BB0_13;
$L__BB0_46:
	setp.eq.s32 	%p43, %r12, 0;
	@%p43 bra 	$L__BB0_84;
	setp.lt.u32 	%p44, %r13, 7;
	@%p44 bra 	$L__BB0_65;
	setp.eq.s32 	%p45, %r244, %r277;
	@%p45 bra 	$L__BB0_50;
	add.s32 	%r194, %r277, %r19;
	mul.wide.u32 	%rd55, %r194, 4;
	add.s64 	%rd56, %rd1, %rd55;
	ld.global.u32 	%r195, [%rd56];
	setp.ne.s32 	%p46, %r195, 0;
	selp.u32 	%r196, 1, 0, %p46;
	add.s32 	%r249, %r249, %r196;
$L__BB0_50:
	add.s32 	%r67, %r277, 1;
	setp.eq.s32 	%p47, %r244, %r67;
	@%p47 bra 	$L__BB0_52;
	add.s32 	%r197, %r67, %r19;
	mul.wide.u32 	%rd57, %r197, 4;
	add.s64 	%rd58, %rd1, %rd57;
	ld.global.u32 	%r198, [%rd58];
	setp.ne.s32 	%p48, %r198, 0;
	selp.u32 	%r199, 1, 0, %p48;
	add.s32 	%r249, %r249, %r199;
$L__BB0_52:
	add.s32 	%r70, %r277, 2;
	setp.eq.s32 	%p49, %r244, %r70;
	@%p49 bra 	$L__BB0_54;
	add.s32 	%r200, %r70, %r19;
	mul.wide.u32 	%rd59, %r200, 4;
	add.s64 	%rd60, %rd1, %rd59;
	ld.global.u32 	%r201, [%rd60];
	setp.ne.s32 	%p50, %r201, 0;
	selp.u32 	%r202, 1, 0, %p50;
	add.s32 	%r249, %r249, %r202;
$L__BB0_54:
	add.s32 	%r73, %r277, 3;
	setp.eq.s32 	%p51, %r244, %r73;
	@%p51 bra 	$L__BB0_56;
	add.s32 	%r203, %r73, %r19;
	mul.wide.u32 	%rd61, %r203, 4;
	add.s64 	%rd62, %rd1, %rd61;
	ld.global.u32 	%r204, [%rd62];
	setp.ne.s32 	%p52, %r204, 0;
	selp.u32 	%r205, 1, 0, %p52;
	add.s32 	%r249, %r249, %r205;
$L__BB0_56:
	add.s32 	%r76, %r277, 4;
	setp.eq.s32 	%p53, %r244, %r76;
	@%p53 bra 	$L__BB0_58;
	add.s32 	%r206, %r76, %r19;
	mul.wide.u32 	%rd63, %r206, 4;
	add.s64 	%rd64, %rd1, %rd63;
	ld.global.u32 	%r207, [%rd64];
	setp.ne.s32 	%p54, %r207, 0;
	selp.u32 	%r208, 1, 0, %p54;
	add.s32 	%r249, %r249, %r208;
$L__BB0_58:
	add.s32 	%r79, %r277, 5;
	setp.eq.s32 	%p55, %r244, %r79;
	@%p55 bra 	$L__BB0_60;
	add.s32 	%r209, %r79, %r19;
	mul.wide.u32 	%rd65, %r209, 4;
	add.s64 	%rd66, %rd1, %rd65;
	ld.global.u32 	%r210, [%rd66];
	setp.ne.s32 	%p56, %r210, 0;
	selp.u32 	%r211, 1, 0, %p56;
	add.s32 	%r249, %r249, %r211;
$L__BB0_60:
	add.s32 	%r82, %r277, 6;
	setp.eq.s32 	%p57, %r244, %r82;
	@%p57 bra 	$L__BB0_62;
	add.s32 	%r212, %r82, %r19;
	mul.wide.u32 	%rd67, %r212, 4;
	add.s64 	%rd68, %rd1, %rd67;
	ld.global.u32 	%r213, [%rd68];
	setp.ne.s32 	%p58, %r213, 0;
	selp.u32 	%r214, 1, 0, %p58;
	add.s32 	%r249, %r249, %r214;
$L__BB0_62:
	add.s32 	%r85, %r277, 7;
	setp.eq.s32 	%p59, %r244, %r85;
	@%p59 bra 	$L__BB0_64;
	add.s32 	%r215, %r85, %r19;
	mul.wide.u32 	%rd69, %r215, 4;
	add.s64 	%rd70, %rd1, %rd69;
	ld.global.u32 	%r216, [%rd70];
	setp.ne.s32 	%p60, %r216, 0;
	selp.u32 	%r217, 1, 0, %p60;
	add.s32 	%r249, %r249, %r217;
$L__BB0_64:
	add.s32 	%r277, %r277, 8;
$L__BB0_65:
	setp.eq.s32 	%p61, %r14, 0;
	@%p61 bra 	$L__BB0_84;
	setp.lt.u32 	%p62, %r15, 3;
	@%p62 bra 	$L__BB0_76;
	setp.eq.s32 	%p63, %r244, %r277;
	@%p63 bra 	$L__BB0_69;
	add.s32 	%r219, %r277, %r19;
	mul.wide.u32 	%rd71, %r219, 4;
	add.s64 	%rd72, %rd1, %rd71;
	ld.global.u32 	%r220, [%rd72];
	setp.ne.s32 	%p64, %r220, 0;
	selp.u32 	%r221, 1, 0, %p64;
	add.s32 	%r249, %r249, %r221;
$L__BB0_69:
	add.s32 	%r94, %r277, 1;
	setp.eq.s32 	%p65, %r244, %r94;
	@%p65 bra 	$L__BB0_71;
	add.s32 	%r222, %r94, %r19;
	mul.wide.u32 	%rd73, %r222, 4;
	add.s64 	%rd74, %rd1, %rd73;
	ld.global.u32 	%r223, [%rd74];
	setp.ne.s32 	%p66, %r223, 0;
	selp.u32 	%r224, 1, 0, %p66;
	add.s32 	%r249, %r249, %r224;
$L__BB0_71:
	add.s32 	%r97, %r277, 2;
	setp.eq.s32 	%p67, %r244, %r97;
	@%p67 bra 	$L__BB0_73;
	add.s32 	%r225, %r97, %r19;
	mul.wide.u32 	%rd75, %r225, 4;
	add.s64 	%rd76, %rd1, %rd75;
	ld.global.u32 	%r226, [%rd76];
	setp.ne.s32 	%p68, %r226, 0;
	selp.u32 	%r227, 1, 0, %p68;
	add.s32 	%r249, %r249, %r227;
$L__BB0_73:
	add.s32 	%r100, %r277, 3;
	setp.eq.s32 	%p69, %r244, %r100;
	@%p69 bra 	$L__BB0_75;
	add.s32 	%r228, %r100, %r19;
	mul.wide.u32 	%rd77, %r228, 4;
	add.s64 	%rd78, %rd1, %rd77;
	ld.global.u32 	%r229, [%rd78];
	setp.ne.s32 	%p70, %r229, 0;
	selp.u32 	%r230, 1, 0, %p70;
	add.s32 	%r249, %r249, %r230;
$L__BB0_75:
	add.s32 	%r277, %r277, 4;
$L__BB0_76:
	setp.eq.s32 	%p71, %r17, 0;
	@%p71 bra 	$L__BB0_84;
	setp.eq.s32 	%p72, %r244, %r277;
	@%p72 bra 	$L__BB0_79;
	add.s32 	%r231, %r277, %r19;
	mul.wide.u32 	%rd79, %r231, 4;
	add.s64 	%rd80, %rd1, %rd79;
	ld.global.u32 	%r232, [%rd80];
	setp.ne.s32 	%p73, %r232, 0;
	selp.u32 	%r233, 1, 0, %p73;
	add.s32 	%r249, %r249, %r233;
$L__BB0_79:
	setp.eq.s32 	%p74, %r17, 1;
	add.s32 	%r109, %r277, 1;
	@%p74 bra 	$L__BB0_84;
	setp.eq.s32 	%p75, %r244, %r109;
	@%p75 bra 	$L__BB0_82;
	add.s32 	%r234, %r109, %r19;
	mul.wide.u32 	%rd81, %r234, 4;
	add.s64 	%rd82, %rd1, %rd81;
	ld.global.u32 	%r235, [%rd82];
	setp.ne.s32 	%p76, %r235, 0;
	selp.u32 	%r236, 1, 0, %p76;
	add.s32 	%r249, %r249, %r236;
$L__BB0_82:
	setp.eq.s32 	%p77, %r17, 2;
	add.s32 	%r112, %r277, 2;
	setp.eq.s32 	%p78, %r244, %r112;
	or.pred  	%p79, %p77, %p78;
	@%p79 bra 	$L__BB0_84;
	add.s32 	%r237, %r112, %r19;
	mul.wide.u32 	%rd83, %r237, 4;
	add.s64 	%rd84, %rd1, %rd83;
	ld.global.u32 	%r238, [%rd84];
	setp.ne.s32 	%p80, %r238, 0;
	selp.u32 	%r239, 1, 0, %p80;
	add.s32 	%r249, %r249, %r239;
$L__BB0_84:
	setp.lt.u32 	%p81, %r249, %r118;
	@%p81 bra 	$L__BB0_86;
	mul.wide.u32 	%rd85, %r244, 4;
	add.s64 	%rd86, %rd2, %rd85;
	ld.global.u32 	%r240, [%rd86];
	add.s32 	%r241, %r240, 1;
	st.global.u32 	[%rd86], %r241;
$L__BB0_86:
	add.s32 	%r244, %r244, %r11;
	setp.lt.u32 	%p82, %r244, %r117;
	@%p82 bra 	$L__BB0_11;
	bra.uni 	$L__BB0_90;
$L__BB0_87:
	setp.ne.s32 	%p7, %r118, 0;
	@%p7 bra 	$L__BB0_89;
	mul.wide.u32 	%rd21, %r244, 4;
	add.s64 	%rd22, %rd2, %rd21;
	ld.global.u32 	%r126, [%rd22];
	add.s32 	%r127, %r126, 1;
	st.global.u32 	[%rd22], %r127;
$L__BB0_89:
	add.s32 	%r244, %r244, %r11;
	setp.lt.u32 	%p8, %r244, %r117;
	@%p8 bra 	$L__BB0_87;
$L__BB0_90:
	ret;

}


// ===== COMPILED SASS (sm_100) =====

	.target	sm_100

	.elftype	@"ET_EXEC"


//--------------------- .note.nv.tkinfo           --------------------------
	.section	.note.nv.tkinfo,"",@"SHT_NOTE"
	.sectionflags	@"SHF_NOTE_NV_TKINFO"
	.tkinfo
        /*0018*/ 	.word	0x00000002
        /*0030*/ 	.string	""
        /*0030*/ 	.string	"ptxas"
        /*0030*/ 	.string	"Cuda compilation tools, release 13.0, V13.0.88"
        /*0030*/ 	.string	"Build cuda_13.0.r13.0/compiler.36424714_0"
        /*0030*/ 	.string	"-arch sm_100 -m 64 "



//--------------------- .note.nv.cuinfo           --------------------------
	.section	.note.nv.cuinfo,"",@"SHT_NOTE"
	.sectionflags	@"SHF_NOTE_NV_CUINFO"
        /*0018*/ 	.short	0x0002
        /*001a*/ 	.short	0x0064
        /*001c*/ 	.short	0x0082
	.zero		2


//--------------------- .nv.info                  --------------------------
	.section	.nv.info,"",@"SHT_CUDA_INFO"
	.align	4


	//----- nvinfo : EIATTR_REGCOUNT
	.align		4
        /*0000*/ 	.byte	0x04, 0x2f
        /*0002*/ 	.short	(.L_1 - .L_0)
	.align		4
.L_0:
        /*0004*/ 	.word	index@(cudaGetNeighbors)
        /*0008*/ 	.word	0x0000001c


	//----- nvinfo : EIATTR_FRAME_SIZE
	.align		4
.L_1:
        /*000c*/ 	.byte	0x04, 0x11
        /*000e*/ 	.short	(.L_3 - .L_2)
	.align		4
.L_2:
        /*0010*/ 	.word	index@(cudaGetNeighbors)
        /*0014*/ 	.word	0x00000000


	//----- nvinfo : EIATTR_MIN_STACK_SIZE
	.align		4
.L_3:
        /*0018*/ 	.byte	0x04, 0x12
        /*001a*/ 	.short	(.L_5 - .L_4)
	.align		4
.L_4:
        /*001c*/ 	.word	index@(cudaGetNeighbors)
        /*0020*/ 	.word	0x00000000
.L_5:


//--------------------- .nv.compat                --------------------------
	.section	.nv.compat,"",@"SHT_CUDA_COMPAT_INFO"
	.align	4
        /*0000*/ 	.byte	0x02, 0x09, 0x00, 0x00, 0x02, 0x02, 0x01, 0x00, 0x02, 0x05, 0x05, 0x00, 0x03, 0x07, 0x01, 0x01
        /*0010*/ 	.byte	0x02, 0x03, 0x00, 0x00, 0x02, 0x06, 0x01, 0x00, 0x04, 0x0b, 0x08, 0x00, 0x01, 0x00, 0x00, 0x00
        /*0020*/ 	.byte	0x00, 0x00, 0x00, 0x00


//--------------------- .nv.info.cudaGetNeighbors --------------------------
	.section	.nv.info.cudaGetNeighbors,"",@"SHT_CUDA_INFO"
	.sectionflags	@""
	.align	4


	//----- nvinfo : EIATTR_CUDA_API_VERSION
	.align		4
        /*0000*/ 	.byte	0x04, 0x37
        /*0002*/ 	.short	(.L_7 - .L_6)
.L_6:
        /*0004*/ 	.word	0x00000082


	//----- nvinfo : EIATTR_KPARAM_INFO
	.align		4
.L_7:
        /*0008*/ 	.byte	0x04, 0x17
        /*000a*/ 	.short	(.L_9 - .L_8)
.L_8:
        /*000c*/ 	.word	0x00000000
        /*0010*/ 	.short	0x0006
        /*0012*/ 	.short	0x0030
        /*0014*/ 	.byte	0x00, 0xf0, 0x11, 0x00


	//----- nvinfo : EIATTR_KPARAM_INFO
	.align		4
.L_9:
        /*0018*/ 	.byte	0x04, 0x17
        /*001a*/ 	.short	(.L_11 - .L_10)
.L_10:
        /*001c*/ 	.word	0x00000000
        /*0020*/ 	.short	0x0005
        /*0022*/ 	.short	0x0028
        /*0024*/ 	.byte	0x00, 0xf0, 0x21, 0x00


	//----- nvinfo : EIATTR_KPARAM_INFO
	.align		4
.L_11:
        /*0028*/ 	.byte	0x04, 0x17
        /*002a*/ 	.short	(.L_13 - .L_12)
.L_12:
        /*002c*/ 	.word	0x00000000
        /*0030*/ 	.short	0x0004
        /*0032*/ 	.short	0x0020
        /*0034*/ 	.byte	0x00, 0xf5, 0x21, 0x00


	//----- nvinfo : EIATTR_KPARAM_INFO
	.align		4
.L_13:
        /*0038*/ 	.byte	0x04, 0x17
        /*003a*/ 	.short	(.L_15 - .L_14)
.L_14:
        /*003c*/ 	.word	0x00000000
        /*0040*/ 	.short	0x0003
        /*0042*/ 	.short	0x0018
        /*0044*/ 	.byte	0x00, 0xf0, 0x11, 0x00


	//----- nvinfo : EIATTR_KPARAM_INFO
	.align		4
.L_15:
        /*0048*/ 	.byte	0x04, 0x17
        /*004a*/ 	.short	(.L_17 - .L_16)
.L_16:
        /*004c*/ 	.word	0x00000000
        /*0050*/ 	.short	0x0002
        /*0052*/ 	.short	0x0010
        /*0054*/ 	.byte	0x00, 0xf5, 0x21, 0x00


	//----- nvinfo : EIATTR_KPARAM_INFO
	.align		4
.L_17:
        /*0058*/ 	.byte	0x04, 0x17
        /*005a*/ 	.short	(.L_19 - .L_18)
.L_18:
        /*005c*/ 	.word	0x00000000
        /*0060*/ 	.short	0x0001
        /*0062*/ 	.short	0x0008
        /*0064*/ 	.byte	0x00, 0xf5, 0x21, 0x00


	//----- nvinfo : EIATTR_KPARAM_INFO
	.align		4
.L_19:
        /*0068*/ 	.byte	0x04, 0x17
        /*006a*/ 	.short	(.L_21 - .L_20)
.L_20:
        /*006c*/ 	.word	0x00000000
        /*0070*/ 	.short	0x0000
        /*0072*/ 	.short	0x0000
        /*0074*/ 	.byte	0x00, 0xf5, 0x21, 0x00


	//----- nvinfo : EIATTR_SPARSE_MMA_MASK
	.align		4
.L_21:
        /*0078*/ 	.byte	0x03, 0x50
        /*007a*/ 	.short	0x0000


	//----- nvinfo : EIATTR_MAXREG_COUNT
	.align		4
        /*007c*/ 	.byte	0x03, 0x1b
        /*007e*/ 	.short	0x00ff


	//----- nvinfo : EIATTR_NUM_BARRIERS
	.align		4
        /*0080*/ 	.byte	0x02, 0x4c
        /*0082*/ 	.byte	0x01
	.zero		1


	//----- nvinfo : EIATTR_MERCURY_ISA_VERSION
	.align		4
        /*0084*/ 	.byte	0x03, 0x5f
        /*0086*/ 	.short	0x0101


	//----- nvinfo : EIATTR_VRC_CTA_INIT_COUNT
	.align		4
        /*0088*/ 	.byte	0x02, 0x4a
	.zero		1
	.zero		1


	//----- nvinfo : EIATTR_EXIT_INSTR_OFFSETS
	.align		4
        /*008c*/ 	.byte	0x04, 0x1c
        /*008e*/ 	.short	(.L_23 - .L_22)


	//   ....[0]....
.L_22:
        /*0090*/ 	.word	0x00000530


	//   ....[1]....
        /*0094*/ 	.word	0x00000640


	//   ....[2]....
        /*0098*/ 	.word	0x00001e20


	//----- nvinfo : EIATTR_CRS_STACK_SIZE
	.align		4
.L_23:
        /*009c*/ 	.byte	0x04, 0x1e
        /*009e*/ 	.short	(.L_25 - .L_24)
.L_24:
        /*00a0*/ 	.word	0x00000000


	//----- nvinfo : EIATTR_CBANK_PARAM_SIZE
	.align		4
.L_25:
        /*00a4*/ 	.byte	0x03, 0x19
        /*00a6*/ 	.short	0x0034


	//----- nvinfo : EIATTR_PARAM_CBANK
	.align		4
        /*00a8*/ 	.byte	0x04, 0x0a
        /*00aa*/ 	.short	(.L_27 - .L_26)
	.align		4
.L_26:
        /*00ac*/ 	.word	index@(.nv.constant0.cudaGetNeighbors)
        /*00b0*/ 	.short	0x0380
        /*00b2*/ 	.short	0x0034


	//----- nvinfo : EIATTR_SW_WAR
	.align		4
.L_27:
        /*00b4*/ 	.byte	0x04, 0x36
        /*00b6*/ 	.short	(.L_29 - .L_28)
.L_28:
        /*00b8*/ 	.word	0x00000008
.L_29:


//--------------------- .nv.callgraph             --------------------------
	.section	.nv.callgraph,"",@"SHT_CUDA_CALLGRAPH"
	.align	4
	.sectionentsize	8
	.align		4
        /*0000*/ 	.word	0x00000000
	.align		4
        /*0004*/ 	.word	0xffffffff
	.align		4
        /*0008*/ 	.word	0x00000000
	.align		4
        /*000c*/ 	.word	0xfffffffe
	.align		4
        /*0010*/ 	.word	0x00000000
	.align		4
        /*0014*/ 	.word	0xfffffffd
	.align		4
        /*0018*/ 	.word	0x00000000
	.align		4
        /*001c*/ 	.word	0xfffffffc


//--------------------- .text.cudaGetNeighbors    --------------------------
	.section	.text.cudaGetNeighbors,"ax",@progbits
	.align	128
        .global         cudaGetNeighbors
        .type           cudaGetNeighbors,@function
        .size           cudaGetNeighbors,(.L_x_26 - cudaGetNeighbors)
        .other          cudaGetNeighbors,@"STO_CUDA_ENTRY STV_DEFAULT"
cudaGetNeighbors:
.text.cudaGetNeighbors:
[----:B------:R-:W-:Y:S01]  /*0000*/  LDC R1, c[0x0][0x37c] ;  /* 0x0000df00ff017b82 */ /* 0x000fe20000000800 */
[----:B------:R-:W0:Y:S07]  /*0010*/  S2R R3, SR_TID.X ;  /* 0x0000000000037919 */ /* 0x000e2e0000002100 */
[----:B------:R-:W0:Y:S01]  /*0020*/  S2UR UR6, SR_CTAID.X ;  /* 0x00000000000679c3 */ /* 0x000e220000002500 */
[----:B------:R-:W1:Y:S01]  /*0030*/  LDCU UR7, c[0x0][0x398] ;  /* 0x00007300ff0777ac */ /* 0x000e620008000800 */
[----:B------:R-:W-:Y:S01]  /*0040*/  BSSY.RECONVERGENT B0, `(.L_x_0) ;  /* 0x000004c000007945 */ /* 0x000fe20003800200 */
[----:B------:R-:W2:Y:S05]  /*0050*/  LDCU.64 UR4, c[0x0][0x358] ;  /* 0x00006b00ff0477ac */ /* 0x000eaa0008000a00 */
[----:B------:R-:W0:Y:S01]  /*0060*/  LDC R0, c[0x0][0x360] ;  /* 0x0000d800ff007b82 */ /* 0x000e220000000800 */
[----:B------:R-:W3:Y:S01]  /*0070*/  LDCU.64 UR8, c[0x0][0x3a0] ;  /* 0x00007400ff0877ac */ /* 0x000ee20008000a00 */
[----:B-1----:R-:W-:-:S04]  /*0080*/  IMAD.U32 R2, RZ, RZ, UR7 ;  /* 0x00000007ff027e24 */ /* 0x002fc8000f8e00ff */
[----:B------:R-:W-:Y:S02]  /*0090*/  IMAD R4, R2, R2, RZ ;  /* 0x0000000202047224 */ /* 0x000fe400078e02ff */
[----:B0-----:R-:W-:-:S05]  /*00a0*/  IMAD R3, R0, UR6, R3 ;  /* 0x0000000600037c24 */ /* 0x001fca000f8e0203 */
[----:B------:R-:W-:-:S13]  /*00b0*/  ISETP.GE.U32.AND P0, PT, R3, R4, PT ;  /* 0x000000040300720c */ /* 0x000fda0003f06070 */
[----:B--23--:R-:W-:Y:S05]  /*00c0*/  @P0 BRA `(.L_x_1) ;  /* 0x00000004000c0947 */ /* 0x00cfea0003800000 */
[----:B------:R-:W0:Y:S01]  /*00d0*/  I2F.U32.RP R8, R2 ;  /* 0x0000000200087306 */ /* 0x000e220000209000 */
[----:B------:R-:W1:Y:S01]  /*00e0*/  LDC.64 R10, c[0x0][0x3a8] ;  /* 0x0000ea00ff0a7b82 */ /* 0x000e620000000a00 */
[----:B------:R-:W2:Y:S01]  /*00f0*/  LDCU UR6, c[0x0][0x370] ;  /* 0x00006e00ff0677ac */ /* 0x000ea20008000800 */
[----:B------:R-:W-:Y:S01]  /*0100*/  IMAD.MOV.U32 R6, RZ, RZ, RZ ;  /* 0x000000ffff067224 */ /* 0x000fe200078e00ff */
[----:B------:R-:W-:-:S05]  /*0110*/  ISETP.NE.U32.AND P2, PT, R2, RZ, PT ;  /* 0x000000ff0200720c */ /* 0x000fca0003f45070 */
[----:B------:R-:W3:Y:S01]  /*0120*/  LDC R5, c[0x0][0x398] ;  /* 0x0000e600ff057b82 */ /* 0x000ee20000000800 */
[----:B0-----:R-:W0:Y:S01]  /*0130*/  MUFU.RCP R8, R8 ;  /* 0x0000000800087308 */ /* 0x001e220000001000 */
[----:B-1----:R-:W-:Y:S01]  /*0140*/  DMUL R10, R10, R10 ;  /* 0x0000000a0a0a7228 */ /* 0x002fe20000000000 */
[----:B0-----:R-:W-:Y:S02]  /*0150*/  VIADD R7, R8, 0xffffffe ;  /* 0x0ffffffe08077836 */ /* 0x001fe40000000000 */
[----:B--2---:R-:W-:-:S04]  /*0160*/  IMAD R8, R0, UR6, RZ ;  /* 0x0000000600087c24 */ /* 0x004fc8000f8e02ff */
[----:B------:R-:W0:Y:S02]  /*0170*/  F2I.FTZ.U32.TRUNC.NTZ R7, R7 ;  /* 0x0000000700077305 */ /* 0x000e24000021f000 */
[----:B0-----:R-:W-:-:S05]  /*0180*/  IADD3 R9, PT, PT, RZ, -R7, RZ ;  /* 0x80000007ff097210 */ /* 0x001fca0007ffe0ff */
[----:B------:R-:W-:-:S04]  /*0190*/  IMAD R9, R9, R2, RZ ;  /* 0x0000000209097224 */ /* 0x000fc800078e02ff */
[----:B------:R-:W-:Y:S01]  /*01a0*/  IMAD.HI.U32 R6, R7, R9, R6 ;  /* 0x0000000907067227 */ /* 0x000fe200078e0006 */
[----:B------:R-:W-:-:S03]  /*01b0*/  LOP3.LUT R7, RZ, R2, RZ, 0x33, !PT ;  /* 0x00000002ff077212 */ /* 0x000fc600078e33ff */
[----:B---3--:R-:W-:-:S07]  /*01c0*/  IMAD.MOV.U32 R9, RZ, RZ, R3 ;  /* 0x000000ffff097224 */ /* 0x008fce00078e0003 */
.L_x_7:
[----:B--2---:R-:W-:Y:S01]  /*01d0*/  IMAD.HI.U32 R12, R6, R9, RZ ;  /* 0x00000009060c7227 */ /* 0x004fe200078e00ff */
[----:B------:R-:W-:Y:S01]  /*01e0*/  MOV R2, R5 ;  /* 0x0000000500027202 */ /* 0x000fe20000000f00 */
[----:B------:R-:W-:Y:S02]  /*01f0*/  BSSY.RECONVERGENT B1, `(.L_x_2) ;  /* 0x000002d000017945 */ /* 0x000fe40003800200 */
[----:B------:R-:W-:-:S04]  /*0200*/  IMAD.MOV R13, RZ, RZ, -R12 ;  /* 0x000000ffff0d7224 */ /* 0x000fc800078e0a0c */
[----:B------:R-:W-:-:S05]  /*0210*/  IMAD R13, R2, R13, R9 ;  /* 0x0000000d020d7224 */ /* 0x000fca00078e0209 */
[----:B------:R-:W-:-:S13]  /*0220*/  ISETP.GE.U32.AND P0, PT, R13, R2, PT ;  /* 0x000000020d00720c */ /* 0x000fda0003f06070 */
[----:B------:R-:W-:Y:S01]  /*0230*/  @P0 IMAD.IADD R13, R13, 0x1, -R2 ;  /* 0x000000010d0d0824 */ /* 0x000fe200078e0a02 */
[----:B------:R-:W-:-:S04]  /*0240*/  @P0 IADD3 R12, PT, PT, R12, 0x1, RZ ;  /* 0x000000010c0c0810 */ /* 0x000fc80007ffe0ff */
[----:B------:R-:W-:-:S13]  /*0250*/  ISETP.GE.U32.AND P1, PT, R13, R2, PT ;  /* 0x000000020d00720c */ /* 0x000fda0003f26070 */
[----:B------:R-:W-:-:S05]  /*0260*/  @P1 VIADD R12, R12, 0x1 ;  /* 0x000000010c0c1836 */ /* 0x000fca0000000000 */
[----:B------:R-:W-:-:S05]  /*0270*/  SEL R21, R7, R12, !P2 ;  /* 0x0000000c07157207 */ /* 0x000fca0005000000 */
[----:B------:R-:W-:-:S04]  /*0280*/  IMAD.MOV R20, RZ, RZ, -R21 ;  /* 0x000000ffff147224 */ /* 0x000fc800078e0a15 */
[----:B------:R-:W-:-:S05]  /*0290*/  IMAD R20, R2, R20, R9 ;  /* 0x0000001402147224 */ /* 0x000fca00078e0209 */
[----:B------:R-:W-:-:S13]  /*02a0*/  ISETP.GT.U32.AND P0, PT, R21, R20, PT ;  /* 0x000000141500720c */ /* 0x000fda0003f04070 */
[----:B01----:R-:W-:Y:S05]  /*02b0*/  @P0 BRA `(.L_x_3) ;  /* 0x0000000000800947 */ /* 0x003fea0003800000 */
[----:B------:R-:W0:Y:S08]  /*02c0*/  LDC.64 R12, c[0x0][0x388] ;  /* 0x0000e200ff0c7b82 */ /* 0x000e300000000a00 */
[----:B------:R-:W1:Y:S01]  /*02d0*/  LDC.64 R16, c[0x0][0x380] ;  /* 0x0000e000ff107b82 */ /* 0x000e620000000a00 */
[----:B0-----:R-:W-:-:S04]  /*02e0*/  IMAD.WIDE.U32 R14, R21, 0x8, R12 ;  /* 0x00000008150e7825 */ /* 0x001fc800078e000c */
[C---:B------:R-:W-:Y:S02]  /*02f0*/  IMAD.WIDE.U32 R12, R20.reuse, 0x8, R12 ;  /* 0x00000008140c7825 */ /* 0x040fe400078e000c */
[----:B------:R-:W2:Y:S02]  /*0300*/  LDG.E.64 R14, desc[UR4][R14.64] ;  /* 0x000000040e0e7981 */ /* 0x000ea4000c1e1b00 */
[--C-:B-1----:R-:W-:Y:S02]  /*0310*/  IMAD.WIDE.U32 R18, R21, 0x8, R16.reuse ;  /* 0x0000000815127825 */ /* 0x102fe400078e0010 */
[----:B------:R-:W2:Y:S02]  /*0320*/  LDG.E.64 R12, desc[UR4][R12.64] ;  /* 0x000000040c0c7981 */ /* 0x000ea4000c1e1b00 */
[----:B------:R-:W-:Y:S02]  /*0330*/  IMAD.WIDE.U32 R16, R20, 0x8, R16 ;  /* 0x0000000814107825 */ /* 0x000fe400078e0010 */
[----:B------:R-:W3:Y:S04]  /*0340*/  LDG.E.64 R18, desc[UR4][R18.64] ;  /* 0x0000000412127981 */ /* 0x000ee8000c1e1b00 */
[----:B------:R-:W3:Y:S01]  /*0350*/  LDG.E.64 R16, desc[UR4][R16.64] ;  /* 0x0000000410107981 */ /* 0x000ee2000c1e1b00 */
[----:B------:R-:W-:Y:S01]  /*0360*/  BSSY.RECONVERGENT B2, `(.L_x_4) ;  /* 0x0000012000027945 */ /* 0x000fe20003800200 */
[----:B--2---:R-:W-:-:S02]  /*0370*/  DADD R22, R14, -R12 ;  /* 0x000000000e167229 */ /* 0x004fc4000000080c */
[----:B---3--:R-:W-:-:S06]  /*0380*/  DADD R24, R18, -R16 ;  /* 0x0000000012187229 */ /* 0x008fcc0000000810 */
[----:B------:R-:W-:-:S08]  /*0390*/  DMUL R22, R22, R22 ;  /* 0x0000001616167228 */ /* 0x000fd00000000000 */
[----:B------:R-:W-:-:S08]  /*03a0*/  DFMA R22, R24, R24, R22 ;  /* 0x000000181816722b */ /* 0x000fd00000000016 */
[----:B------:R-:W-:-:S14]  /*03b0*/  DSETP.GEU.AND P0, PT, R22, R10, PT ;  /* 0x0000000a1600722a */ /* 0x000fdc0003f0e000 */
[----:B------:R-:W-:Y:S05]  /*03c0*/  @!P0 BRA `(.L_x_5) ;  /* 0x0000000000148947 */ /* 0x000fea0003800000 */
[----:B------:R-:W-:Y:S01]  /*03d0*/  MOV R12, UR8 ;  /* 0x00000008000c7c02 */ /* 0x000fe20008000f00 */
[----:B------:R-:W-:-:S04]  /*03e0*/  IMAD.U32 R13, RZ, RZ, UR9 ;  /* 0x00000009ff0d7e24 */ /* 0x000fc8000f8e00ff */
[----:B------:R-:W-:-:S05]  /*03f0*/  IMAD.WIDE.U32 R14, R9, 0x4, R12 ;  /* 0x00000004090e7825 */ /* 0x000fca00078e000c */
[----:B------:R0:W5:Y:S01]  /*0400*/  LDG.E R17, desc[UR4][R14.64] ;  /* 0x000000040e117981 */ /* 0x000162000c1e1900 */
[----:B------:R-:W-:Y:S05]  /*0410*/  BRA `(.L_x_6) ;  /* 0x0000000000187947 */ /* 0x000fea0003800000 */
.L_x_5:
[----:B------:R-:W-:Y:S01]  /*0420*/  MOV R13, UR9 ;  /* 0x00000009000d7c02 */ /* 0x000fe20008000f00 */
[----:B------:R-:W-:Y:S02]  /*0430*/  IMAD.U32 R12, RZ, RZ, UR8 ;  /* 0x00000008ff0c7e24 */ /* 0x000fe4000f8e00ff */
[----:B------:R-:W-:Y:S02]  /*0440*/  IMAD.MOV.U32 R19, RZ, RZ, 0x1 ;  /* 0x00000001ff137424 */ /* 0x000fe400078e00ff */
[----:B------:R-:W-:-:S04]  /*0450*/  IMAD.WIDE.U32 R14, R9, 0x4, R12 ;  /* 0x00000004090e7825 */ /* 0x000fc800078e000c */
[----:B------:R-:W-:Y:S01]  /*0460*/  IMAD.MOV.U32 R17, RZ, RZ, 0x1 ;  /* 0x00000001ff117424 */ /* 0x000fe200078e00ff */
[----:B------:R1:W-:Y:S06]  /*0470*/  STG.E desc[UR4][R14.64], R19 ;  /* 0x000000130e007986 */ /* 0x0003ec000c101904 */
.L_x_6:
[----:B------:R-:W-:Y:S05]  /*0480*/  BSYNC.RECONVERGENT B2 ;  /* 0x0000000000027941 */ /* 0x000fea0003800200 */
.L_x_4:
[----:B------:R-:W-:-:S04]  /*0490*/  IMAD R21, R20, R2, R21 ;  /* 0x0000000214157224 */ /* 0x000fc800078e0215 */
[----:B------:R-:W-:-:S05]  /*04a0*/  IMAD.WIDE.U32 R12, R21, 0x4, R12 ;  /* 0x00000004150c7825 */ /* 0x000fca00078e000c */
[----:B-----5:R2:W-:Y:S02]  /*04b0*/  STG.E desc[UR4][R12.64], R17 ;  /* 0x000000110c007986 */ /* 0x0205e4000c101904 */
.L_x_3:
[----:B------:R-:W-:Y:S05]  /*04c0*/  BSYNC.RECONVERGENT B1 ;  /* 0x0000000000017941 */ /* 0x000fea0003800200 */
.L_x_2:
[----:B------:R-:W-:-:S04]  /*04d0*/  IADD3 R9, PT, PT, R8, R9, RZ ;  /* 0x0000000908097210 */ /* 0x000fc80007ffe0ff */
[----:B------:R-:W-:-:S13]  /*04e0*/  ISETP.GE.U32.AND P0, PT, R9, R4, PT ;  /* 0x000000040900720c */ /* 0x000fda0003f06070 */
[----:B------:R-:W-:Y:S05]  /*04f0*/  @!P0 BRA `(.L_x_7) ;  /* 0xfffffffc00348947 */ /* 0x000fea000383ffff */
.L_x_1:
[----:B------:R-:W-:Y:S05]  /*0500*/  BSYNC.RECONVERGENT B0 ;  /* 0x0000000000007941 */ /* 0x000fea0003800200 */
.L_x_0:
[----:B------:R-:W-:Y:S01]  /*0510*/  BAR.SYNC.DEFER_BLOCKING 0x0 ;  /* 0x0000000000007b1d */ /* 0x000fe20000010000 */
[----:B------:R-:W-:-:S13]  /*0520*/  ISETP.GE.U32.AND P0, PT, R3, R2, PT ;  /* 0x000000020300720c */ /* 0x000fda0003f06070 */
[----:B------:R-:W-:Y:S05]  /*0530*/  @P0 EXIT ;  /* 0x000000000000094d */ /* 0x000fea0003800000 */
[----:B------:R-:W3:Y:S01]  /*0540*/  LDCU UR6, c[0x0][0x370] ;  /* 0x00006e00ff0677ac */ /* 0x000ee20008000800 */
[----:B------:R-:W-:Y:S01]  /*0550*/  ISETP.GT.AND P0, PT, R2, RZ, PT ;  /* 0x000000ff0200720c */ /* 0x000fe20003f04270 */
[----:B------:R-:W4:Y:S01]  /*0560*/  LDCU UR7, c[0x0][0x398] ;  /* 0x00007300ff0777ac */ /* 0x000f220008000800 */
[----:B---3--:R-:W-:-:S11]  /*0570*/  IMAD R4, R0, UR6, RZ ;  /* 0x0000000600047c24 */ /* 0x008fd6000f8e02ff */
[----:B------:R-:W-:Y:S05]  /*0580*/  @P0 BRA `(.L_x_8) ;  /* 0x0000000000300947 */ /* 0x000fea0003800000 */
[----:B------:R-:W3:Y:S01]  /*0590*/  LDC.64 R8, c[0x0][0x390] ;  /* 0x0000e400ff087b82 */ /* 0x000ee20000000a00 */
[----:B------:R-:W5:Y:S02]  /*05a0*/  LDCU UR6, c[0x0][0x3b0] ;  /* 0x00007600ff0677ac */ /* 0x000f640008000800 */
[----:B-----5:R-:W-:-:S13]  /*05b0*/  ISETP.NE.AND P0, PT, RZ, UR6, PT ;  /* 0x00000006ff007c0c */ /* 0x020fda000bf05270 */
.L_x_10:
[----:B---3--:R-:W-:Y:S05]  /*05c0*/  @P0 BRA `(.L_x_9) ;  /* 0x0000000000100947 */ /* 0x008fea0003800000 */
[----:B---3--:R-:W-:-:S05]  /*05d0*/  IMAD.WIDE.U32 R6, R3, 0x4, R8 ;  /* 0x0000000403067825 */ /* 0x008fca00078e0008 */
[----:B------:R-:W3:Y:S02]  /*05e0*/  LDG.E R0, desc[UR4][R6.64] ;  /* 0x0000000406007981 */ /* 0x000ee4000c1e1900 */
[----:B---3--:R-:W-:-:S05]  /*05f0*/  VIADD R5, R0, 0x1 ;  /* 0x0000000100057836 */ /* 0x008fca0000000000 */
[----:B------:R3:W-:Y:S02]  /*0600*/  STG.E desc[UR4][R6.64], R5 ;  /* 0x0000000506007986 */ /* 0x0007e4000c101904 */
.L_x_9:
[----:B------:R-:W-:-:S05]  /*0610*/  IMAD.IADD R3, R4, 0x1, R3 ;  /* 0x0000000104037824 */ /* 0x000fca00078e0203 */
[----:B----4-:R-:W-:-:S13]  /*0620*/  ISETP.GE.U32.AND P1, PT, R3, UR7, PT ;  /* 0x0000000703007c0c */ /* 0x010fda000bf26070 */
[----:B------:R-:W-:Y:S05]  /*0630*/  @!P1 BRA `(.L_x_10) ;  /* 0xfffffffc00e09947 */ /* 0x000fea000383ffff */
[----:B------:R-:W-:Y:S05]  /*0640*/  EXIT ;  /* 0x000000000000794d */ /* 0x000fea0003800000 */
.L_x_8:
[C---:B--2---:R-:W-:Y:S02]  /*0650*/  LOP3.LUT R13, R2.reuse, 0xf, RZ, 0xc0, !PT ;  /* 0x0000000f020d7812 */ /* 0x044fe400078ec0ff */
[----:B------:R-:W-:Y:S02]  /*0660*/  LOP3.LUT R12, R2, 0x7, RZ, 0xc0, !PT ;  /* 0x00000007020c7812 */ /* 0x000fe400078ec0ff */
[----:B------:R-:W-:-:S03]  /*0670*/  IADD3 R0, PT, PT, R13, -0x1, RZ ;  /* 0xffffffff0d007810 */ /* 0x000fc60007ffe0ff */
[----:B------:R-:W-:Y:S01]  /*0680*/  VIADD R5, R12, 0xffffffff ;  /* 0xffffffff0c057836 */ /* 0x000fe20000000000 */
[----:B------:R-:W-:Y:S02]  /*0690*/  ISETP.GE.U32.AND P1, PT, R0, 0x7, PT ;  /* 0x000000070000780c */ /* 0x000fe40003f26070 */
[C---:B------:R-:W-:Y:S02]  /*06a0*/  LOP3.LUT R0, R2.reuse, 0x7ffffff0, RZ, 0xc0, !PT ;  /* 0x7ffffff002007812 */ /* 0x040fe400078ec0ff */
[----:B------:R-:W-:Y:S02]  /*06b0*/  ISETP.GE.U32.AND P2, PT, R5, 0x3, PT ;  /* 0x000000030500780c */ /* 0x000fe40003f46070 */
[----:B------:R-:W-:-:S11]  /*06c0*/  LOP3.LUT R2, R2, 0x3, RZ, 0xc0, !PT ;  /* 0x0000000302027812 */ /* 0x000fd600078ec0ff */
.L_x_24:
[----:B--2---:R-:W2:Y:S01]  /*06d0*/  LDC R8, c[0x0][0x398] ;  /* 0x0000e600ff087b82 */ /* 0x004ea20000000800 */
[----:B------:R-:W-:Y:S01]  /*06e0*/  IMAD.MOV.U32 R6, RZ, RZ, RZ ;  /* 0x000000ffff067224 */ /* 0x000fe200078e00ff */
[----:B------:R-:W-:Y:S02]  /*06f0*/  MOV R5, RZ ;  /* 0x000000ff00057202 */ /* 0x000fe40000000f00 */
[----:B--2---:R-:W-:-:S13]  /*0700*/  ISETP.GE.U32.AND P0, PT, R8, 0x10, PT ;  /* 0x000000100800780c */ /* 0x004fda0003f06070 */
[----:B------:R-:W-:Y:S05]  /*0710*/  @!P0 BRA `(.L_x_11) ;  /* 0x0000000800a88947 */ /* 0x000fea0003800000 */
[----:B------:R-:W-:Y:S01]  /*0720*/  HFMA2 R5, -RZ, RZ, 0, 0 ;  /* 0x00000000ff057431 */ /* 0x000fe200000001ff */
[----:B------:R-:W-:Y:S01]  /*0730*/  BSSY.RECONVERGENT B0, `(.L_x_12) ;  /* 0x00000a7000007945 */ /* 0x000fe20003800200 */
[----:B------:R-:W-:Y:S02]  /*0740*/  IMAD R6, R3, R8, 0x7 ;  /* 0x0000000703067424 */ /* 0x000fe400078e0208 */
[----:B01----:R-:W-:Y:S02]  /*0750*/  IMAD.MOV R14, RZ, RZ, -R3 ;  /* 0x000000ffff0e7224 */ /* 0x003fe400078e0a03 */
[----:B------:R-:W-:-:S07]  /*0760*/  IMAD.MOV.U32 R7, RZ, RZ, RZ ;  /* 0x000000ffff077224 */ /* 0x000fce00078e00ff */
.L_x_13:
[----:B------:R-:W-:Y:S01]  /*0770*/  ISETP.NE.AND P3, PT, R14, RZ, PT ;  /* 0x000000ff0e00720c */ /* 0x000fe20003f65270 */
[C---:B------:R-:W-:Y:S02]  /*0780*/  VIADD R8, R7.reuse, 0x1 ;  /* 0x0000000107087836 */ /* 0x040fe40000000000 */
[----:B------:R-:W-:-:S03]  /*0790*/  VIADD R16, R7, 0x2 ;  /* 0x0000000207107836 */ /* 0x000fc60000000000 */
[C---:B------:R-:W-:Y:S02]  /*07a0*/  ISETP.NE.AND P0, PT, R3.reuse, R8, PT ;  /* 0x000000080300720c */ /* 0x040fe40003f05270 */
[----:B------:R-:W-:-:S05]  /*07b0*/  ISETP.NE.AND P6, PT, R3, R16, PT ;  /* 0x000000100300720c */ /* 0x000fca0003fc5270 */
[----:B------:R-:W0:Y:S01]  /*07c0*/  @P3 LDC.64 R10, c[0x0][0x3a0] ;  /* 0x0000e800ff0a3b82 */ /* 0x000e220000000a00 */
[----:B------:R-:W-:-:S07]  /*07d0*/  @P3 IADD3 R17, PT, PT, R6, -0x7, RZ ;  /* 0xfffffff906113810 */ /* 0x000fce0007ffe0ff */
[----:B------:R-:W1:Y:S01]  /*07e0*/  @P0 LDC.64 R8, c[0x0][0x3a0] ;  /* 0x0000e800ff080b82 */ /* 0x000e620000000a00 */
[----:B------:R-:W-:Y:S02]  /*07f0*/  VIADD R18, R7, 0x3 ;  /* 0x0000000307127836 */ /* 0x000fe40000000000 */
[----:B0-----:R-:W-:-:S05]  /*0800*/  @P3 IMAD.WIDE.U32 R16, R17, 0x4, R10 ;  /* 0x0000000411103825 */ /* 0x001fca00078e000a */
[----:B------:R-:W0:Y:S01]  /*0810*/  @P6 LDC.64 R10, c[0x0][0x3a0] ;  /* 0x0000e800ff0a6b82 */ /* 0x000e220000000a00 */
[----:B------:R2:W3:Y:S01]  /*0820*/  @P3 LDG.E R15, desc[UR4][R16.64] ;  /* 0x00000004100f3981 */ /* 0x0004e2000c1e1900 */
[----:B------:R-:W-:Y:S01]  /*0830*/  @P0 VIADD R19, R6, 0xfffffffa ;  /* 0xfffffffa06130836 */ /* 0x000fe20000000000 */
[----:B------:R-:W-:-:S03]  /*0840*/  ISETP.NE.AND P4, PT, R3, R18, PT ;  /* 0x000000120300720c */ /* 0x000fc60003f85270 */
[----:B-1----:R-:W-:-:S06]  /*0850*/  @P0 IMAD.WIDE.U32 R18, R19, 0x4, R8 ;  /* 0x0000000413120825 */ /* 0x002fcc00078e0008 */
[----:B------:R-:W5:Y:S01]  /*0860*/  @P0 LDG.E R18, desc[UR4][R18.64] ;  /* 0x0000000412120981 */ /* 0x000f62000c1e1900 */
[----:B------:R-:W-:-:S03]  /*0870*/  @P6 IADD3 R21, PT, PT, R6, -0x5, RZ ;  /* 0xfffffffb06156810 */ /* 0x000fc60007ffe0ff */
[----:B------:R-:W1:Y:S02]  /*0880*/  @P4 LDC.64 R8, c[0x0][0x3a0] ;  /* 0x0000e800ff084b82 */ /* 0x000e640000000a00 */
[----:B0-----:R-:W-:-:S06]  /*0890*/  @P6 IMAD.WIDE.U32 R10, R21, 0x4, R10 ;  /* 0x00000004150a6825 */ /* 0x001fcc00078e000a */
[----:B------:R0:W4:Y:S01]  /*08a0*/  @P6 LDG.E R11, desc[UR4][R10.64] ;  /* 0x000000040a0b6981 */ /* 0x000122000c1e1900 */
[----:B--2---:R-:W-:-:S04]  /*08b0*/  @P4 VIADD R17, R6, 0xfffffffc ;  /* 0xfffffffc06114836 */ /* 0x004fc80000000000 */
[----:B-1----:R-:W-:-:S05]  /*08c0*/  @P4 IMAD.WIDE.U32 R8, R17, 0x4, R8 ;  /* 0x0000000411084825 */ /* 0x002fca00078e0008 */
[----:B------:R1:W2:Y:S01]  /*08d0*/  @P4 LDG.E R16, desc[UR4][R8.64] ;  /* 0x0000000408104981 */ /* 0x0002a2000c1e1900 */
[----:B------:R-:W-:Y:S01]  /*08e0*/  VIADD R20, R7, 0x4 ;  /* 0x0000000407147836 */ /* 0x000fe20000000000 */
[----:B---3--:R-:W-:Y:S01]  /*08f0*/  ISETP.NE.OR P5, PT, R15, RZ, !P3 ;  /* 0x000000ff0f00720c */ /* 0x008fe20005fa5670 */
[----:B------:R-:W-:-:S12]  /*0900*/  @P3 VIADD R15, R5, 0x1 ;  /* 0x00000001050f3836 */ /* 0x000fd80000000000 */
[----:B------:R-:W-:Y:S02]  /*0910*/  @!P5 IADD3 R15, PT, PT, R5, RZ, RZ ;  /* 0x000000ff050fd210 */ /* 0x000fe40007ffe0ff */
[----:B------:R-:W-:-:S03]  /*0920*/  ISETP.NE.AND P5, PT, R3, R20, PT ;  /* 0x000000140300720c */ /* 0x000fc60003fa5270 */
[----:B------:R-:W-:Y:S01]  /*0930*/  @P3 IMAD.MOV.U32 R5, RZ, RZ, R15 ;  /* 0x000000ffff053224 */ /* 0x000fe200078e000f */
[----:B-----5:R-:W-:Y:S01]  /*0940*/  ISETP.NE.OR P3, PT, R18, RZ, !P0 ;  /* 0x000000ff1200720c */ /* 0x020fe20004765670 */
[----:B------:R-:W-:-:S03]  /*0950*/  VIADD R18, R7, 0x5 ;  /* 0x0000000507127836 */ /* 0x000fc60000000000 */
[----:B0-----:R-:W-:-:S05]  /*0960*/  @P0 IADD3 R10, PT, PT, R5, 0x1, RZ ;  /* 0x00000001050a0810 */ /* 0x001fca0007ffe0ff */
[----:B-1----:R-:W0:Y:S01]  /*0970*/  @P5 LDC.64 R8, c[0x0][0x3a0] ;  /* 0x0000e800ff085b82 */ /* 0x002e220000000a00 */
[----:B------:R-:W-:-:S03]  /*0980*/  @P5 VIADD R19, R6, 0xfffffffd ;  /* 0xfffffffd06135836 */ /* 0x000fc60000000000 */
[----:B------:R-:W-:Y:S01]  /*0990*/  @!P3 IMAD.MOV R10, RZ, RZ, R5 ;  /* 0x000000ffff0ab224 */ /* 0x000fe200078e0205 */
[----:B------:R-:W-:Y:S01]  /*09a0*/  ISETP.NE.AND P3, PT, R3, R18, PT ;  /* 0x000000120300720c */ /* 0x000fe20003f65270 */
[----:B------:R-:W-:-:S03]  /*09b0*/  VIADD R18, R7, 0x6 ;  /* 0x0000000607127836 */ /* 0x000fc60000000000 */
[----:B------:R-:W-:Y:S02]  /*09c0*/  @P0 MOV R5, R10 ;  /* 0x0000000a00050202 */ /* 0x000fe40000000f00 */
[----:B----4-:R-:W-:-:S03]  /*09d0*/  ISETP.NE.OR P0, PT, R11, RZ, !P6 ;  /* 0x000000ff0b00720c */ /* 0x010fc60007705670 */
[----:B------:R-:W-:-:S04]  /*09e0*/  @P6 VIADD R15, R5, 0x1 ;  /* 0x00000001050f6836 */ /* 0x000fc80000000000 */
[----:B------:R-:W1:Y:S06]  /*09f0*/  @P3 LDC.64 R10, c[0x0][0x3a0] ;  /* 0x0000e800ff0a3b82 */ /* 0x000e6c0000000a00 */
[----:B------:R-:W-:Y:S02]  /*0a00*/  @!P0 IADD3 R15, PT, PT, R5, RZ, RZ ;  /* 0x000000ff050f8210 */ /* 0x000fe40007ffe0ff */
[----:B------:R-:W-:Y:S01]  /*0a10*/  ISETP.NE.AND P0, PT, R3, R18, PT ;  /* 0x000000120300720c */ /* 0x000fe20003f05270 */
[----:B0-----:R-:W-:-:S04]  /*0a20*/  @P5 IMAD.WIDE.U32 R18, R19, 0x4, R8 ;  /* 0x0000000413125825 */ /* 0x001fc800078e0008 */
[----:B------:R-:W-:Y:S01]  /*0a30*/  @P6 IMAD.MOV.U32 R5, RZ, RZ, R15 ;  /* 0x000000ffff056224 */ /* 0x000fe200078e000f */
[----:B--2---:R-:W-:Y:S01]  /*0a40*/  ISETP.NE.OR P6, PT, R16, RZ, !P4 ;  /* 0x000000ff1000720c */ /* 0x004fe200067c5670 */
[----:B------:R0:W2:Y:S01]  /*0a50*/  @P5 LDG.E R15, desc[UR4][R18.64] ;  /* 0x00000004120f5981 */ /* 0x0000a2000c1e1900 */
[----:B------:R-:W-:Y:S01]  /*0a60*/  IADD3 R20, PT, PT, R7, 0x7, RZ ;  /* 0x0000000707147810 */ /* 0x000fe20007ffe0ff */
[----:B------:R-:W-:Y:S02]  /*0a70*/  @P3 VIADD R21, R6, 0xfffffffe ;  /* 0xfffffffe06153836 */ /* 0x000fe40000000000 */
[C---:B------:R-:W-:Y:S02]  /*0a80*/  @P4 VIADD R16, R5.reuse, 0x1 ;  /* 0x0000000105104836 */ /* 0x040fe40000000000 */
[----:B------:R-:W3:Y:S06]  /*0a90*/  @P0 LDC.64 R8, c[0x0][0x3a0] ;  /* 0x0000e800ff080b82 */ /* 0x000eec0000000a00 */
[----:B------:R-:W-:-:S02]  /*0aa0*/  @!P6 IADD3 R16, PT, PT, R5, RZ, RZ ;  /* 0x000000ff0510e210 */ /* 0x000fc40007ffe0ff */
[----:B------:R-:W-:Y:S01]  /*0ab0*/  ISETP.NE.AND P6, PT, R3, R20, PT ;  /* 0x000000140300720c */ /* 0x000fe20003fc5270 */
[----:B-1----:R-:W-:-:S06]  /*0ac0*/  @P3 IMAD.WIDE.U32 R20, R21, 0x4, R10 ;  /* 0x0000000415143825 */ /* 0x002fcc00078e000a */
[----:B------:R-:W4:Y:S01]  /*0ad0*/  @P3 LDG.E R20, desc[UR4][R20.64] ;  /* 0x0000000414143981 */ /* 0x000f22000c1e1900 */
[----:B------:R-:W-:-:S05]  /*0ae0*/  @P0 VIADD R17, R6, 0xffffffff ;  /* 0xffffffff06110836 */ /* 0x000fca0000000000 */
[----:B------:R-:W1:Y:S01]  /*0af0*/  @P6 LDC.64 R10, c[0x0][0x3a0] ;  /* 0x0000e800ff0a6b82 */ /* 0x000e620000000a00 */
[----:B---3--:R-:W-:-:S06]  /*0b00*/  @P0 IMAD.WIDE.U32 R8, R17, 0x4, R8 ;  /* 0x0000000411080825 */ /* 0x008fcc00078e0008 */
[----:B------:R3:W5:Y:S01]  /*0b10*/  @P0 LDG.E R9, desc[UR4][R8.64] ;  /* 0x0000000408090981 */ /* 0x000762000c1e1900 */
[----:B-1----:R-:W-:-:S05]  /*0b20*/  @P6 IMAD.WIDE.U32 R10, R6, 0x4, R10 ;  /* 0x00000004060a6825 */ /* 0x002fca00078e000a */
[----:B------:R1:W5:Y:S01]  /*0b30*/  @P6 LDG.E R17, desc[UR4][R10.64] ;  /* 0x000000040a116981 */ /* 0x000362000c1e1900 */
[----:B------:R-:W-:Y:S02]  /*0b40*/  @P4 IMAD.MOV.U32 R5, RZ, RZ, R16 ;  /* 0x000000ffff054224 */ /* 0x000fe400078e0010 */
[C---:B------:R-:W-:Y:S02]  /*0b50*/  VIADD R16, R7.reuse, 0x8 ;  /* 0x0000000807107836 */ /* 0x040fe40000000000 */
[----:B0-----:R-:W-:Y:S01]  /*0b60*/  VIADD R18, R7, 0xb ;  /* 0x0000000b07127836 */ /* 0x001fe20000000000 */
[----:B--2---:R-:W-:Y:S02]  /*0b70*/  ISETP.NE.OR P4, PT, R15, RZ, !P5 ;  /* 0x000000ff0f00720c */ /* 0x004fe40006f85670 */
[----:B------:R-:W-:-:S11]  /*0b80*/  @P5 IADD3 R15, PT, PT, R5, 0x1, RZ ;  /* 0x00000001050f5810 */ /* 0x000fd60007ffe0ff */
[----:B------:R-:W-:-:S05]  /*0b90*/  @!P4 IMAD.MOV R15, RZ, RZ, R5 ;  /* 0x000000ffff0fc224 */ /* 0x000fca00078e0205 */
[----:B------:R-:W-:Y:S02]  /*0ba0*/  @P5 MOV R5, R15 ;  /* 0x0000000f00055202 */ /* 0x000fe40000000f00 */
[----:B------:R-:W-:Y:S02]  /*0bb0*/  ISETP.NE.AND P5, PT, R3, R16, PT ;  /* 0x000000100300720c */ /* 0x000fe40003fa5270 */
[----:B----4-:R-:W-:Y:S01]  /*0bc0*/  ISETP.NE.OR P4, PT, R20, RZ, !P3 ;  /* 0x000000ff1400720c */ /* 0x010fe20005f85670 */
[----:B---3--:R-:W-:Y:S01]  /*0bd0*/  @P3 VIADD R8, R5, 0x1 ;  /* 0x0000000105083836 */ /* 0x008fe20000000000 */
[----:B------:R-:W-:-:S09]  /*0be0*/  IADD3 R16, PT, PT, R7, 0x9, RZ ;  /* 0x0000000907107810 */ /* 0x000fd20007ffe0ff */
[----:B-1----:R-:W0:Y:S02]  /*0bf0*/  @P5 LDC.64 R10, c[0x0][0x3a0] ;  /* 0x0000e800ff0a5b82 */ /* 0x002e240000000a00 */
[----:B------:R-:W-:Y:S01]  /*0c00*/  @!P4 IMAD.MOV R8, RZ, RZ, R5 ;  /* 0x000000ffff08c224 */ /* 0x000fe200078e0205 */
[----:B-----5:R-:W-:-:S03]  /*0c10*/  ISETP.NE.OR P4, PT, R9, RZ, !P0 ;  /* 0x000000ff0900720c */ /* 0x020fc60004785670 */
[----:B------:R-:W-:Y:S01]  /*0c20*/  @P3 IMAD.MOV.U32 R5, RZ, RZ, R8 ;  /* 0x000000ffff053224 */ /* 0x000fe200078e0008 */
[----:B------:R-:W-:Y:S01]  /*0c30*/  ISETP.NE.AND P3, PT, R3, R16, PT ;  /* 0x000000100300720c */ /* 0x000fe20003f65270 */
[----:B------:R-:W-:-:S03]  /*0c40*/  VIADD R16, R7, 0xa ;  /* 0x0000000a07107836 */ /* 0x000fc60000000000 */
[----:B------:R-:W-:-:S05]  /*0c50*/  @P0 IADD3 R15, PT, PT, R5, 0x1, RZ ;  /* 0x00000001050f0810 */ /* 0x000fca0007ffe0ff */
[----:B------:R-:W-:Y:S02]  /*0c60*/  @!P4 IADD3 R15, PT, PT, R5, RZ, RZ ;  /* 0x000000ff050fc210 */ /* 0x000fe40007ffe0ff */
[----:B------:R-:W-:Y:S02]  /*0c70*/  ISETP.NE.AND P4, PT, R3, R16, PT ;  /* 0x000000100300720c */ /* 0x000fe40003f85270 */
[----:B------:R-:W1:Y:S01]  /*0c80*/  @P3 LDC.64 R8, c[0x0][0x3a0] ;  /* 0x0000e800ff083b82 */ /* 0x000e620000000a00 */
[----:B------:R-:W-:Y:S01]  /*0c90*/  @P0 IMAD.MOV.U32 R5, RZ, RZ, R15 ;  /* 0x000000ffff050224 */ /* 0x000fe200078e000f */
[----:B------:R-:W-:Y:S02]  /*0ca0*/  ISETP.NE.OR P0, PT, R17, RZ, !P6 ;  /* 0x000000ff1100720c */ /* 0x000fe40007705670 */
[----:B------:R-:W-:Y:S02]  /*0cb0*/  @P5 IADD3 R17, PT, PT, R6, 0x1, RZ ;  /* 0x0000000106115810 */ /* 0x000fe40007ffe0ff */
[----:B------:R-:W-:-:S03]  /*0cc0*/  @P6 IADD3 R15, PT, PT, R5, 0x1, RZ ;  /* 0x00000001050f6810 */ /* 0x000fc60007ffe0ff */
[----:B0-----:R-:W-:Y:S02]  /*0cd0*/  @P5 IMAD.WIDE.U32 R16, R17, 0x4, R10 ;  /* 0x0000000411105825 */ /* 0x001fe400078e000a */
[----:B------:R-:W0:Y:S01]  /*0ce0*/  @P4 LDC.64 R10, c[0x0][0x3a0] ;  /* 0x0000e800ff0a4b82 */ /* 0x000e220000000a00 */
[----:B------:R-:W-:-:S03]  /*0cf0*/  @P3 IADD3 R19, PT, PT, R6, 0x2, RZ ;  /* 0x0000000206133810 */ /* 0x000fc60007ffe0ff */
[----:B------:R-:W2:Y:S01]  /*0d00*/  @P5 LDG.E R16, desc[UR4][R16.64] ;  /* 0x0000000410105981 */ /* 0x000ea2000c1e1900 */
[----:B------:R-:W-:Y:S01]  /*0d10*/  @!P0 IMAD.MOV R15, RZ, RZ, R5 ;  /* 0x000000ffff0f8224 */ /* 0x000fe200078e0205 */
[----:B------:R-:W-:Y:S01]  /*0d20*/  ISETP.NE.AND P0, PT, R3, R18, PT ;  /* 0x000000120300720c */ /* 0x000fe20003f05270 */
[----:B-1----:R-:W-:-:S06]  /*0d30*/  @P3 IMAD.WIDE.U32 R18, R19, 0x4, R8 ;  /* 0x0000000413123825 */ /* 0x002fcc00078e0008 */
[----:B------:R-:W3:Y:S06]  /*0d40*/  @P3 LDG.E R18, desc[UR4][R18.64] ;  /* 0x0000000412123981 */ /* 0x000eec000c1e1900 */
[----:B------:R-:W1:Y:S01]  /*0d50*/  @P0 LDC.64 R8, c[0x0][0x3a0] ;  /* 0x0000e800ff080b82 */ /* 0x000e620000000a00 */
[----:B------:R-:W-:-:S04]  /*0d60*/  @P4 VIADD R21, R6, 0x3 ;  /* 0x0000000306154836 */ /* 0x000fc80000000000 */
[----:B0-----:R-:W-:-:S06]  /*0d70*/  @P4 IMAD.WIDE.U32 R10, R21, 0x4, R10 ;  /* 0x00000004150a4825 */ /* 0x001fcc00078e000a */
[----:B------:R0:W4:Y:S01]  /*0d80*/  @P4 LDG.E R11, desc[UR4][R10.64] ;  /* 0x000000040a0b4981 */ /* 0x000122000c1e1900 */
[----:B------:R-:W-:-:S05]  /*0d90*/  @P0 IADD3 R21, PT, PT, R6, 0x4, RZ ;  /* 0x0000000406150810 */ /* 0x000fca0007ffe0ff */
[----:B-1----:R-:W-:-:S05]  /*0da0*/  @P0 IMAD.WIDE.U32 R8, R21, 0x4, R8 ;  /* 0x0000000415080825 */ /* 0x002fca00078e0008 */
[----:B------:R1:W5:Y:S01]  /*0db0*/  @P0 LDG.E R17, desc[UR4][R8.64] ;  /* 0x0000000408110981 */ /* 0x000362000c1e1900 */
[----:B------:R-:W-:-:S05]  /*0dc0*/  @P6 IMAD.MOV.U32 R5, RZ, RZ, R15 ;  /* 0x000000ffff056224 */ /* 0x000fca00078e000f */
[----:B------:R-:W-:Y:S02]  /*0dd0*/  @P5 IADD3 R15, PT, PT, R5, 0x1, RZ ;  /* 0x00000001050f5810 */ /* 0x000fe40007ffe0ff */
[----:B--2---:R-:W-:Y:S02]  /*0de0*/  ISETP.NE.OR P6, PT, R16, RZ, !P5 ;  /* 0x000000ff1000720c */ /* 0x004fe40006fc5670 */
[----:B------:R-:W-:-:S11]  /*0df0*/  IADD3 R16, PT, PT, R7, 0xc, RZ ;  /* 0x0000000c07107810 */ /* 0x000fd60007ffe0ff */
[----:B------:R-:W-:Y:S01]  /*0e00*/  @!P6 IMAD.MOV R15, RZ, RZ, R5 ;  /* 0x000000ffff0fe224 */ /* 0x000fe200078e0205 */
[----:B---3--:R-:W-:-:S03]  /*0e10*/  ISETP.NE.OR P6, PT, R18, RZ, !P3 ;  /* 0x000000ff1200720c */ /* 0x008fc60005fc5670 */
[----:B------:R-:W-:Y:S01]  /*0e20*/  @P5 IMAD.MOV.U32 R5, RZ, RZ, R15 ;  /* 0x000000ffff055224 */ /* 0x000fe200078e000f */
[----:B------:R-:W-:Y:S02]  /*0e30*/  ISETP.NE.AND P5, PT, R3, R16, PT ;  /* 0x000000100300720c */ /* 0x000fe40003fa5270 */
[----:B------:R-:W-:Y:S02]  /*0e40*/  IADD3 R16, PT, PT, R7, 0xd, RZ ;  /* 0x0000000d07107810 */ /* 0x000fe40007ffe0ff */
[----:B0-----:R-:W-:-:S05]  /*0e50*/  @P3 IADD3 R10, PT, PT, R5, 0x1, RZ ;  /* 0x00000001050a3810 */ /* 0x001fca0007ffe0ff */
[----:B------:R-:W-:Y:S01]  /*0e60*/  @!P6 IMAD.MOV R10, RZ, RZ, R5 ;  /* 0x000000ffff0ae224 */ /* 0x000fe200078e0205 */
[----:B----4-:R-:W-:-:S03]  /*0e70*/  ISETP.NE.OR P6, PT, R11, RZ, !P4 ;  /* 0x000000ff0b00720c */ /* 0x010fc600067c5670 */
[----:B------:R-:W-:Y:S01]  /*0e80*/  @P3 IMAD.MOV.U32 R5, RZ, RZ, R10 ;  /* 0x000000ffff053224 */ /* 0x000fe200078e000a */
[----:B------:R-:W-:Y:S01]  /*0e90*/  ISETP.NE.AND P3, PT, R3, R16, PT ;  /* 0x000000100300720c */ /* 0x000fe20003f65270 */
[----:B-1----:R-:W0:Y:S01]  /*0ea0*/  @P5 LDC.64 R8, c[0x0][0x3a0] ;  /* 0x0000e800ff085b82 */ /* 0x002e220000000a00 */
[----:B------:R-:W-:Y:S02]  /*0eb0*/  IADD3 R10, PT, PT, R7, 0xe, RZ ;  /* 0x0000000e070a7810 */ /* 0x000fe40007ffe0ff */
[----:B------:R-:W-:Y:S02]  /*0ec0*/  @P4 IADD3 R11, PT, PT, R5, 0x1, RZ ;  /* 0x00000001050b4810 */ /* 0x000fe40007ffe0ff */
[----:B------:R-:W-:Y:S02]  /*0ed0*/  IADD3 R16, PT, PT, R7, 0xf, RZ ;  /* 0x0000000f07107810 */ /* 0x000fe40007ffe0ff */
[----:B------:R-:W-:Y:S01]  /*0ee0*/  @P5 IADD3 R19, PT, PT, R6, 0x5, RZ ;  /* 0x0000000506135810 */ /* 0x000fe20007ffe0ff */
[----:B------:R-:W-:Y:S01]  /*0ef0*/  @!P6 IMAD.MOV R11, RZ, RZ, R5 ;  /* 0x000000ffff0be224 */ /* 0x000fe200078e0205 */
[----:B------:R-:W-:-:S03]  /*0f00*/  ISETP.NE.AND P6, PT, R3, R10, PT ;  /* 0x0000000a0300720c */ /* 0x000fc60003fc5270 */
[----:B------:R-:W-:Y:S01]  /*0f10*/  @P4 IMAD.MOV.U32 R5, RZ, RZ, R11 ;  /* 0x000000ffff054224 */ /* 0x000fe200078e000b */
[----:B-----5:R-:W-:Y:S01]  /*0f20*/  ISETP.NE.OR P4, PT, R17, RZ, !P0 ;  /* 0x000000ff1100720c */ /* 0x020fe20004785670 */
[----:B------:R-:W1:Y:S02]  /*0f30*/  @P3 LDC.64 R10, c[0x0][0x3a0] ;  /* 0x0000e800ff0a3b82 */ /* 0x000e640000000a00 */
[----:B------:R-:W-:Y:S01]  /*0f40*/  @P0 VIADD R15, R5, 0x1 ;  /* 0x00000001050f0836 */ /* 0x000fe20000000000 */
[----:B------:R-:W-:Y:S01]  /*0f50*/  @P3 IADD3 R17, PT, PT, R6, 0x6, RZ ;  /* 0x0000000606113810 */ /* 0x000fe20007ffe0ff */
[----:B0-----:R-:W-:-:S04]  /*0f60*/  @P5 IMAD.WIDE.U32 R18, R19, 0x4, R8 ;  /* 0x0000000413125825 */ /* 0x001fc800078e0008 */
[----:B------:R-:W0:Y:S04]  /*0f70*/  @P6 LDC.64 R8, c[0x0][0x3a0] ;  /* 0x0000e800ff086b82 */ /* 0x000e280000000a00 */
[----:B------:R-:W-:Y:S01]  /*0f80*/  @!P4 IMAD.MOV R15, RZ, RZ, R5 ;  /* 0x000000ffff0fc224 */ /* 0x000fe200078e0205 */
[----:B------:R-:W-:Y:S01]  /*0f90*/  ISETP.NE.AND P4, PT, R3, R16, PT ;  /* 0x000000100300720c */ /* 0x000fe20003f85270 */
[----:B------:R-:W2:Y:S01]  /*0fa0*/  @P5 LDG.E R18, desc[UR4][R18.64] ;  /* 0x0000000412125981 */ /* 0x000ea2000c1e1900 */
[----:B-1----:R-:W-:-:S11]  /*0fb0*/  @P3 IMAD.WIDE.U32 R16, R17, 0x4, R10 ;  /* 0x0000000411103825 */ /* 0x002fd600078e000a */
[----:B------:R-:W1:Y:S01]  /*0fc0*/  @P4 LDC.64 R10, c[0x0][0x3a0] ;  /* 0x0000e800ff0a4b82 */ /* 0x000e620000000a00 */
[C---:B------:R-:W-:Y:S01]  /*0fd0*/  @P6 VIADD R21, R6.reuse, 0x7 ;  /* 0x0000000706156836 */ /* 0x040fe20000000000 */
[----:B------:R-:W3:Y:S03]  /*0fe0*/  @P3 LDG.E R16, desc[UR4][R16.64] ;  /* 0x0000000410103981 */ /* 0x000ee6000c1e1900 */
[----:B0-----:R-:W-:Y:S01]  /*0ff0*/  @P6 IMAD.WIDE.U32 R8, R21, 0x4, R8 ;  /* 0x0000000415086825 */ /* 0x001fe200078e0008 */
[----:B------:R-:W-:-:S05]  /*1000*/  @P4 IADD3 R21, PT, PT, R6, 0x8, RZ ;  /* 0x0000000806154810 */ /* 0x000fca0007ffe0ff */
[----:B------:R-:W4:Y:S01]  /*1010*/  @P6 LDG.E R8, desc[UR4][R8.64] ;  /* 0x0000000408086981 */ /* 0x000f22000c1e1900 */
[----:B-1----:R-:W-:-:S06]  /*1020*/  @P4 IMAD.WIDE.U32 R10, R21, 0x4, R10 ;  /* 0x00000004150a4825 */ /* 0x002fcc00078e000a */
[----:B------:R-:W5:Y:S01]  /*1030*/  @P4 LDG.E R10, desc[UR4][R10.64] ;  /* 0x000000040a0a4981 */ /* 0x000f62000c1e1900 */
[----:B------:R-:W-:Y:S01]  /*1040*/  @P0 IMAD.MOV.U32 R5, RZ, RZ, R15 ;  /* 0x000000ffff050224 */ /* 0x000fe200078e000f */
[----:B------:R-:W-:Y:S01]  /*1050*/  IADD3 R14, PT, PT, R14, 0x10, RZ ;  /* 0x000000100e0e7810 */ /* 0x000fe20007ffe0ff */
[----:B------:R-:W-:Y:S01]  /*1060*/  VIADD R7, R7, 0x10 ;  /* 0x0000001007077836 */ /* 0x000fe20000000000 */
[----:B------:R-:W-:Y:S02]  /*1070*/  IADD3 R6, PT, PT, R6, 0x10, RZ ;  /* 0x0000001006067810 */ /* 0x000fe40007ffe0ff */
[----:B------:R-:W-:Y:S02]  /*1080*/  @P5 IADD3 R15, PT, PT, R5, 0x1, RZ ;  /* 0x00000001050f5810 */ /* 0x000fe40007ffe0ff */
[----:B--2---:R-:W-:-:S13]  /*1090*/  ISETP.NE.OR P0, PT, R18, RZ, !P5 ;  /* 0x000000ff1200720c */ /* 0x004fda0006f05670 */
[----:B------:R-:W-:Y:S01]  /*10a0*/  @!P0 IMAD.MOV R15, RZ, RZ, R5 ;  /* 0x000000ffff0f8224 */ /* 0x000fe200078e0205 */
[----:B---3--:R-:W-:-:S04]  /*10b0*/  ISETP.NE.OR P0, PT, R16, RZ, !P3 ;  /* 0x000000ff1000720c */ /* 0x008fc80005f05670 */
[----:B------:R-:W-:-:S05]  /*10c0*/  @P5 MOV R5, R15 ;  /* 0x0000000f00055202 */ /* 0x000fca0000000f00 */
[----:B------:R-:W-:Y:S01]  /*10d0*/  @P3 VIADD R15, R5, 0x1 ;  /* 0x00000001050f3836 */ /* 0x000fe20000000000 */
[----:B----4-:R-:W-:-:S03]  /*10e0*/  ISETP.NE.OR P5, PT, R8, RZ, !P6 ;  /* 0x000000ff0800720c */ /* 0x010fc600077a5670 */
[----:B------:R-:W-:Y:S02]  /*10f0*/  @!P0 IADD3 R15, PT, PT, R5, RZ, RZ ;  /* 0x000000ff050f8210 */ /* 0x000fe40007ffe0ff */
[----:B------:R-:W-:-:S03]  /*1100*/  ISETP.NE.AND P0, PT, R7, R0, PT ;  /* 0x000000000700720c */ /* 0x000fc60003f05270 */
[----:B------:R-:W-:-:S05]  /*1110*/  @P3 IMAD.MOV.U32 R5, RZ, RZ, R15 ;  /* 0x000000ffff053224 */ /* 0x000fca00078e000f */
[----:B------:R-:W-:Y:S01]  /*1120*/  @P6 IADD3 R8, PT, PT, R5, 0x1, RZ ;  /* 0x0000000105086810 */ /* 0x000fe20007ffe0ff */
[----:B------:R-:W-:Y:S01]  /*1130*/  @!P5 IMAD.MOV R8, RZ, RZ, R5 ;  /* 0x000000ffff08d224 */ /* 0x000fe200078e0205 */
[----:B-----5:R-:W-:-:S04]  /*1140*/  ISETP.NE.OR P3, PT, R10, RZ, !P4 ;  /* 0x000000ff0a00720c */ /* 0x020fc80006765670 */
[----:B------:R-:W-:-:S04]  /*1150*/  @P6 MOV R5, R8 ;  /* 0x0000000800056202 */ /* 0x000fc80000000f00 */
[----:B------:R-:W-:-:S05]  /*1160*/  @P4 IADD3 R8, PT, PT, R5, 0x1, RZ ;  /* 0x0000000105084810 */ /* 0x000fca0007ffe0ff */
[----:B------:R-:W-:-:S04]  /*1170*/  @!P3 IMAD.MOV R8, RZ, RZ, R5 ;  /* 0x000000ffff08b224 */ /* 0x000fc800078e0205 */
[----:B------:R-:W-:Y:S01]  /*1180*/  @P4 IMAD.MOV.U32 R5, RZ, RZ, R8 ;  /* 0x000000ffff054224 */ /* 0x000fe200078e0008 */
[----:B------:R-:W-:Y:S06]  /*1190*/  @P0 BRA `(.L_x_13) ;  /* 0xfffffff400740947 */ /* 0x000fec000383ffff */
[----:B------:R-:W-:Y:S05]  /*11a0*/  BSYNC.RECONVERGENT B0 ;  /* 0x0000000000007941 */ /* 0x000fea0003800200 */
.L_x_12:
[----:B------:R-:W-:-:S07]  /*11b0*/  IMAD.MOV.U32 R6, RZ, RZ, R0 ;  /* 0x000000ffff067224 */ /* 0x000fce00078e0000 */
.L_x_11:
[----:B------:R-:W-:Y:S01]  /*11c0*/  ISETP.NE.AND P0, PT, R13, RZ, PT ;  /* 0x000000ff0d00720c */ /* 0x000fe20003f05270 */
[----:B------:R-:W-:-:S12]  /*11d0*/  BSSY.RECONVERGENT B0, `(.L_x_14) ;  /* 0x00000b6000007945 */ /* 0x000fd80003800200 */
[----:B------:R-:W-:Y:S05]  /*11e0*/  @!P0 BRA `(.L_x_15) ;  /* 0x0000000800d08947 */ /* 0x000fea0003800000 */
[----:B------:R-:W-:Y:S01]  /*11f0*/  BSSY.RECONVERGENT B1, `(.L_x_16) ;  /* 0x000005b000017945 */ /* 0x000fe20003800200 */
[----:B------:R-:W-:-:S03]  /*1200*/  ISETP.NE.AND P0, PT, R12, RZ, PT ;  /* 0x000000ff0c00720c */ /* 0x000fc60003f05270 */
[----:B------:R-:W-:Y:S10]  /*1210*/  @!P1 BRA `(.L_x_17) ;  /* 0x0000000400609947 */ /* 0x000ff40003800000 */
[----:B------:R-:W-:Y:S02]  /*1220*/  ISETP.NE.AND P3, PT, R3, R6, PT ;  /* 0x000000060300720c */ /* 0x000fe40003f65270 */
[----:B01----:R-:W-:-:S04]  /*1230*/  IADD3 R14, PT, PT, R6, 0x1, RZ ;  /* 0x00000001060e7810 */ /* 0x003fc80007ffe0ff */
[----:B------:R-:W-:-:S07]  /*1240*/  ISETP.NE.AND P5, PT, R3, R14, PT ;  /* 0x0000000e0300720c */ /* 0x000fce0003fa5270 */
[----:B------:R-:W0:Y:S08]  /*1250*/  @P3 LDC R7, c[0x0][0x398] ;  /* 0x0000e600ff073b82 */ /* 0x000e300000000800 */
[----:B------:R-:W1:Y:S08]  /*1260*/  @P3 LDC.64 R10, c[0x0][0x3a0] ;  /* 0x0000e800ff0a3b82 */ /* 0x000e700000000a00 */
[----:B------:R-:W2:Y:S08]  /*1270*/  @P5 LDC R15, c[0x0][0x398] ;  /* 0x0000e600ff0f5b82 */ /* 0x000eb00000000800 */
[----:B------:R-:W3:Y:S01]  /*1280*/  @P5 LDC.64 R8, c[0x0][0x3a0] ;  /* 0x0000e800ff085b82 */ /* 0x000ee20000000a00 */
[----:B0-----:R-:W-:-:S04]  /*1290*/  @P3 IMAD R7, R3, R7, R6 ;  /* 0x0000000703073224 */ /* 0x001fc800078e0206 */
[----:B-1----:R-:W-:-:S06]  /*12a0*/  @P3 IMAD.WIDE.U32 R10, R7, 0x4, R10 ;  /* 0x00000004070a3825 */ /* 0x002fcc00078e000a */
[----:B------:R-:W5:Y:S01]  /*12b0*/  @P3 LDG.E R10, desc[UR4][R10.64] ;  /* 0x000000040a0a3981 */ /* 0x000f62000c1e1900 */
[----:B--2---:R-:W-:-:S04]  /*12c0*/  @P5 IMAD R7, R3, R15, R14 ;  /* 0x0000000f03075224 */ /* 0x004fc800078e020e */
[----:B---3--:R-:W-:-:S06]  /*12d0*/  @P5 IMAD.WIDE.U32 R8, R7, 0x4, R8 ;  /* 0x0000000407085825 */ /* 0x008fcc00078e0008 */
[----:B------:R-:W2:Y:S01]  /*12e0*/  @P5 LDG.E R8, desc[UR4][R8.64] ;  /* 0x0000000408085981 */ /* 0x000ea2000c1e1900 */
[C---:B------:R-:W-:Y:S01]  /*12f0*/  VIADD R14, R6.reuse, 0x2 ;  /* 0x00000002060e7836 */ /* 0x040fe20000000000 */
[----:B------:R-:W-:Y:S01]  /*1300*/  @P3 IADD3 R7, PT, PT, R5, 0x1, RZ ;  /* 0x0000000105073810 */ /* 0x000fe20007ffe0ff */
[C---:B------:R-:W-:Y:S02]  /*1310*/  VIADD R16, R6.reuse, 0x3 ;  /* 0x0000000306107836 */ /* 0x040fe40000000000 */
[----:B------:R-:W-:Y:S01]  /*1320*/  VIADD R18, R6, 0x4 ;  /* 0x0000000406127836 */ /* 0x000fe20000000000 */
[----:B------:R-:W-:-:S13]  /*1330*/  ISETP.NE.AND P6, PT, R3, R14, PT ;  /* 0x0000000e0300720c */ /* 0x000fda0003fc5270 */
[----:B------:R-:W0:Y:S02]  /*1340*/  @P6 LDC R15, c[0x0][0x398] ;  /* 0x0000e600ff0f6b82 */ /* 0x000e240000000800 */
[----:B0-----:R-:W-:Y:S01]  /*1350*/  @P6 IMAD R15, R3, R15, R14 ;  /* 0x0000000f030f6224 */ /* 0x001fe200078e020e */
[----:B-----5:R-:W-:-:S05]  /*1360*/  ISETP.NE.OR P4, PT, R10, RZ, !P3 ;  /* 0x000000ff0a00720c */ /* 0x020fca0005f85670 */
[----:B------:R-:W0:Y:S08]  /*1370*/  @P6 LDC.64 R10, c[0x0][0x3a0] ;  /* 0x0000e800ff0a6b82 */ /* 0x000e300000000a00 */
[----:B------:R-:W-:Y:S02]  /*1380*/  @!P4 IADD3 R7, PT, PT, R5, RZ, RZ ;  /* 0x000000ff0507c210 */ /* 0x000fe40007ffe0ff */
[----:B------:R-:W-:-:S03]  /*1390*/  ISETP.NE.AND P4, PT, R3, R16, PT ;  /* 0x000000100300720c */ /* 0x000fc60003f85270 */
[----:B------:R-:W-:Y:S01]  /*13a0*/  @P3 IMAD.MOV.U32 R5, RZ, RZ, R7 ;  /* 0x000000ffff053224 */ /* 0x000fe200078e0007 */
[----:B--2---:R-:W-:-:S04]  /*13b0*/  ISETP.NE.OR P3, PT, R8, RZ, !P5 ;  /* 0x000000ff0800720c */ /* 0x004fc80006f65670 */
[----:B------:R-:W-:Y:S01]  /*13c0*/  @P5 IADD3 R17, PT, PT, R5, 0x1, RZ ;  /* 0x0000000105115810 */ /* 0x000fe20007ffe0ff */
[----:B0-----:R-:W-:-:S04]  /*13d0*/  @P6 IMAD.WIDE.U32 R14, R15, 0x4, R10 ;  /* 0x000000040f0e6825 */ /* 0x001fc800078e000a */
[----:B------:R-:W0:Y:S04]  /*13e0*/  @P4 LDC R7, c[0x0][0x398] ;  /* 0x0000e600ff074b82 */ /* 0x000e280000000800 */
[----:B------:R-:W-:Y:S01]  /*13f0*/  @!P3 IADD3 R17, PT, PT, R5, RZ, RZ ;  /* 0x000000ff0511b210 */ /* 0x000fe20007ffe0ff */
[----:B------:R-:W2:Y:S01]  /*1400*/  @P6 LDG.E R14, desc[UR4][R14.64] ;  /* 0x000000040e0e6981 */ /* 0x000ea2000c1e1900 */
[C---:B------:R-:W-:Y:S02]  /*1410*/  ISETP.NE.AND P3, PT, R3.reuse, R18, PT ;  /* 0x000000120300720c */ /* 0x040fe40003f65270 */
[----:B------:R-:W1:Y:S11]  /*1420*/  @P4 LDC.64 R8, c[0x0][0x3a0] ;  /* 0x0000e800ff084b82 */ /* 0x000e760000000a00 */
[----:B------:R-:W3:Y:S01]  /*1430*/  @P3 LDC R19, c[0x0][0x398] ;  /* 0x0000e600ff133b82 */ /* 0x000ee20000000800 */
[----:B0-----:R-:W-:-:S07]  /*1440*/  @P4 IMAD R7, R3, R7, R16 ;  /* 0x0000000703074224 */ /* 0x001fce00078e0210 */
[----:B------:R-:W0:Y:S01]  /*1450*/  @P3 LDC.64 R10, c[0x0][0x3a0] ;  /* 0x0000e800ff0a3b82 */ /* 0x000e220000000a00 */
[----:B-1----:R-:W-:-:S06]  /*1460*/  @P4 IMAD.WIDE.U32 R8, R7, 0x4, R8 ;  /* 0x0000000407084825 */ /* 0x002fcc00078e0008 */
[----:B------:R-:W5:Y:S01]  /*1470*/  @P4 LDG.E R8, desc[UR4][R8.64] ;  /* 0x0000000408084981 */ /* 0x000f62000c1e1900 */
[----:B---3--:R-:W-:-:S04]  /*1480*/  @P3 IMAD R7, R3, R19, R18 ;  /* 0x0000001303073224 */ /* 0x008fc800078e0212 */
[----:B0-----:R-:W-:-:S06]  /*1490*/  @P3 IMAD.WIDE.U32 R10, R7, 0x4, R10 ;  /* 0x00000004070a3825 */ /* 0x001fcc00078e000a */
[----:B------:R-:W3:Y:S01]  /*14a0*/  @P3 LDG.E R10, desc[UR4][R10.64] ;  /* 0x000000040a0a3981 */ /* 0x000ee2000c1e1900 */
[----:B------:R-:W-:-:S05]  /*14b0*/  @P5 IMAD.MOV.U32 R5, RZ, RZ, R17 ;  /* 0x000000ffff055224 */ /* 0x000fca00078e0011 */
[----:B------:R-:W-:Y:S02]  /*14c0*/  @P6 IADD3 R7, PT, PT, R5, 0x1, RZ ;  /* 0x0000000105076810 */ /* 0x000fe40007ffe0ff */
[C---:B------:R-:W-:Y:S01]  /*14d0*/  IADD3 R16, PT, PT, R6.reuse, 0x6, RZ ;  /* 0x0000000606107810 */ /* 0x040fe20007ffe0ff */
[----:B------:R-:W-:Y:S01]  /*14e0*/  VIADD R18, R6, 0x7 ;  /* 0x0000000706127836 */ /* 0x000fe20000000000 */
[----:B--2---:R-:W-:Y:S02]  /*14f0*/  ISETP.NE.OR P5, PT, R14, RZ, !P6 ;  /* 0x000000ff0e00720c */ /* 0x004fe400077a5670 */
[----:B------:R-:W-:-:S11]  /*1500*/  IADD3 R14, PT, PT, R6, 0x5, RZ ;  /* 0x00000005060e7810 */ /* 0x000fd60007ffe0ff */
[----:B------:R-:W-:-:S04]  /*1510*/  @!P5 IMAD.MOV R7, RZ, RZ, R5 ;  /* 0x000000ffff07d224 */ /* 0x000fc800078e0205 */
[----:B------:R-:W-:Y:S01]  /*1520*/  @P6 IMAD.MOV.U32 R5, RZ, RZ, R7 ;  /* 0x000000ffff056224 */ /* 0x000fe200078e0007 */
[----:B------:R-:W-:Y:S02]  /*1530*/  ISETP.NE.AND P6, PT, R3, R14, PT ;  /* 0x0000000e0300720c */ /* 0x000fe40003fc5270 */
[----:B-----5:R-:W-:-:S11]  /*1540*/  ISETP.NE.OR P5, PT, R8, RZ, !P4 ;  /* 0x000000ff0800720c */ /* 0x020fd600067a5670 */
[----:B------:R-:W0:Y:S01]  /*1550*/  @P6 LDC R15, c[0x0][0x398] ;  /* 0x0000e600ff0f6b82 */ /* 0x000e220000000800 */
[----:B------:R-:W-:Y:S01]  /*1560*/  @P4 IADD3 R7, PT, PT, R5, 0x1, RZ ;  /* 0x0000000105074810 */ /* 0x000fe20007ffe0ff */
[----:B------:R-:W-:-:S04]  /*1570*/  @!P5 IMAD.MOV R7, RZ, RZ, R5 ;  /* 0x000000ffff07d224 */ /* 0x000fc800078e0205 */
[----:B------:R-:W-:Y:S01]  /*1580*/  @P4 IMAD.MOV.U32 R5, RZ, RZ, R7 ;  /* 0x000000ffff054224 */ /* 0x000fe200078e0007 */
[----:B---3--:R-:W-:Y:S02]  /*1590*/  ISETP.NE.OR P4, PT, R10, RZ, !P3 ;  /* 0x000000ff0a00720c */ /* 0x008fe40005f85670 */
[----:B------:R-:W-:Y:S01]  /*15a0*/  ISETP.NE.AND P5, PT, R3, R16, PT ;  /* 0x000000100300720c */ /* 0x000fe20003fa5270 */
[----:B------:R-:W1:Y:S01]  /*15b0*/  @P6 LDC.64 R10, c[0x0][0x3a0] ;  /* 0x0000e800ff0a6b82 */ /* 0x000e620000000a00 */
[----:B------:R-:W-:-:S09]  /*15c0*/  @P3 IADD3 R17, PT, PT, R5, 0x1, RZ ;  /* 0x0000000105113810 */ /* 0x000fd20007ffe0ff */
[----:B------:R-:W-:Y:S02]  /*15d0*/  @!P4 IADD3 R17, PT, PT, R5, RZ, RZ ;  /* 0x000000ff0511c210 */ /* 0x000fe40007ffe0ff */
[C---:B------:R-:W-:Y:S01]  /*15e0*/  ISETP.NE.AND P4, PT, R3.reuse, R18, PT ;  /* 0x000000120300720c */ /* 0x040fe20003f85270 */
[----:B------:R-:W2:Y:S01]  /*15f0*/  @P5 LDC R7, c[0x0][0x398] ;  /* 0x0000e600ff075b82 */ /* 0x000ea20000000800 */
[----:B0-----:R-:W-:-:S07]  /*1600*/  @P6 IMAD R15, R3, R15, R14 ;  /* 0x0000000f030f6224 */ /* 0x001fce00078e020e */
[----:B------:R-:W0:Y:S01]  /*1610*/  @P5 LDC.64 R8, c[0x0][0x3a0] ;  /* 0x0000e800ff085b82 */ /* 0x000e220000000a00 */
[----:B-1----:R-:W-:-:S07]  /*1620*/  @P6 IMAD.WIDE.U32 R14, R15, 0x4, R10 ;  /* 0x000000040f0e6825 */ /* 0x002fce00078e000a */
[----:B------:R-:W1:Y:S01]  /*1630*/  @P4 LDC R19, c[0x0][0x398] ;  /* 0x0000e600ff134b82 */ /* 0x000e620000000800 */
[----:B------:R-:W3:Y:S07]  /*1640*/  @P6 LDG.E R14, desc[UR4][R14.64] ;  /* 0x000000040e0e6981 */ /* 0x000eee000c1e1900 */
[----:B------:R-:W5:Y:S01]  /*1650*/  @P4 LDC.64 R10, c[0x0][0x3a0] ;  /* 0x0000e800ff0a4b82 */ /* 0x000f620000000a00 */
[----:B--2---:R-:W-:-:S04]  /*1660*/  @P5 IMAD R7, R3, R7, R16 ;  /* 0x0000000703075224 */ /* 0x004fc800078e0210 */
[----:B0-----:R-:W-:-:S06]  /*1670*/  @P5 IMAD.WIDE.U32 R8, R7, 0x4, R8 ;  /* 0x0000000407085825 */ /* 0x001fcc00078e0008 */
[----:B------:R-:W2:Y:S01]  /*1680*/  @P5 LDG.E R8, desc[UR4][R8.64] ;  /* 0x0000000408085981 */ /* 0x000ea2000c1e1900 */
[----:B-1----:R-:W-:-:S04]  /*1690*/  @P4 IMAD R7, R3, R19, R18 ;  /* 0x0000001303074224 */ /* 0x002fc800078e0212 */
[----:B-----5:R-:W-:-:S06]  /*16a0*/  @P4 IMAD.WIDE.U32 R10, R7, 0x4, R10 ;  /* 0x00000004070a4825 */ /* 0x020fcc00078e000a */
[----:B------:R-:W5:Y:S01]  /*16b0*/  @P4 LDG.E R10, desc[UR4][R10.64] ;  /* 0x000000040a0a4981 */ /* 0x000f62000c1e1900 */
[----:B------:R-:W-:-:S05]  /*16c0*/  @P3 IMAD.MOV.U32 R5, RZ, RZ, R17 ;  /* 0x000000ffff053224 */ /* 0x000fca00078e0011 */
[----:B------:R-:W-:Y:S02]  /*16d0*/  @P6 IADD3 R7, PT, PT, R5, 0x1, RZ ;  /* 0x0000000105076810 */ /* 0x000fe40007ffe0ff */
[----:B------:R-:W-:Y:S02]  /*16e0*/  IADD3 R6, PT, PT, R6, 0x8, RZ ;  /* 0x0000000806067810 */ /* 0x000fe40007ffe0ff */
[----:B---3--:R-:W-:-:S13]  /*16f0*/  ISETP.NE.OR P3, PT, R14, RZ, !P6 ;  /* 0x000000ff0e00720c */ /* 0x008fda0007765670 */
[----:B------:R-:W-:Y:S01]  /*1700*/  @!P3 IMAD.MOV R7, RZ, RZ, R5 ;  /* 0x000000ffff07b224 */ /* 0x000fe200078e0205 */
[----:B--2---:R-:W-:-:S04]  /*1710*/  ISETP.NE.OR P3, PT, R8, RZ, !P5 ;  /* 0x000000ff0800720c */ /* 0x004fc80006f65670 */
[----:B------:R-:W-:-:S05]  /*1720*/  @P6 MOV R5, R7 ;  /* 0x0000000700056202 */ /* 0x000fca0000000f00 */
[----:B------:R-:W-:-:S04]  /*1730*/  @P5 VIADD R7, R5, 0x1 ;  /* 0x0000000105075836 */ /* 0x000fc80000000000 */
[----:B------:R-:W-:Y:S02]  /*1740*/  @!P3 IADD3 R7, PT, PT, R5, RZ, RZ ;  /* 0x000000ff0507b210 */ /* 0x000fe40007ffe0ff */
[----:B-----5:R-:W-:-:S03]  /*1750*/  ISETP.NE.OR P6, PT, R10, RZ, !P4 ;  /* 0x000000ff0a00720c */ /* 0x020fc600067c5670 */
[----:B------:R-:W-:-:S05]  /*1760*/  @P5 IMAD.MOV.U32 R5, RZ, RZ, R7 ;  /* 0x000000ffff055224 */ /* 0x000fca00078e0007 */
[----:B------:R-:W-:-:S05]  /*1770*/  @P4 IADD3 R7, PT, PT, R5, 0x1, RZ ;  /* 0x0000000105074810 */ /* 0x000fca0007ffe0ff */
[----:B------:R-:W-:-:S04]  /*1780*/  @!P6 IMAD.MOV R7, RZ, RZ, R5 ;  /* 0x000000ffff07e224 */ /* 0x000fc800078e0205 */
[----:B------:R-:W-:-:S07]  /*1790*/  @P4 IMAD.MOV.U32 R5, RZ, RZ, R7 ;  /* 0x000000ffff054224 */ /* 0x000fce00078e0007 */
.L_x_17:
[----:B----4-:R-:W-:Y:S05]  /*17a0*/  BSYNC.RECONVERGENT B1 ;  /* 0x0000000000017941 */ /* 0x010fea0003800200 */
.L_x_16:
[----:B------:R-:W-:Y:S05]  /*17b0*/  @!P0 BRA `(.L_x_15) ;  /* 0x00000004005c8947 */ /* 0x000fea0003800000 */
[----:B------:R-:W-:Y:S01]  /*17c0*/  BSSY.RECONVERGENT B1, `(.L_x_18) ;  /* 0x000002f000017945 */ /* 0x000fe20003800200 */
[----:B------:R-:W-:-:S03]  /*17d0*/  ISETP.NE.AND P0, PT, R2, RZ, PT ;  /* 0x000000ff0200720c */ /* 0x000fc60003f05270 */
[----:B------:R-:W-:Y:S10]  /*17e0*/  @!P2 BRA `(.L_x_19) ;  /* 0x0000000000b0a947 */ /* 0x000ff40003800000 */
[----:B------:R-:W-:-:S13]  /*17f0*/  ISETP.NE.AND P6, PT, R3, R6, PT ;  /* 0x000000060300720c */ /* 0x000fda0003fc5270 */
[----:B------:R-:W2:Y:S08]  /*1800*/  @P6 LDC R7, c[0x0][0x398] ;  /* 0x0000e600ff076b82 */ /* 0x000eb00000000800 */
[----:B------:R-:W3:Y:S01]  /*1810*/  @P6 LDC.64 R8, c[0x0][0x3a0] ;  /* 0x0000e800ff086b82 */ /* 0x000ee20000000a00 */
[----:B--2---:R-:W-:-:S04]  /*1820*/  @P6 IMAD R7, R3, R7, R6 ;  /* 0x0000000703076224 */ /* 0x004fc800078e0206 */
[----:B---3--:R-:W-:-:S06]  /*1830*/  @P6 IMAD.WIDE.U32 R8, R7, 0x4, R8 ;  /* 0x0000000407086825 */ /* 0x008fcc00078e0008 */
[----:B------:R-:W2:Y:S01]  /*1840*/  @P6 LDG.E R8, desc[UR4][R8.64] ;  /* 0x0000000408086981 */ /* 0x000ea2000c1e1900 */
[C---:B01----:R-:W-:Y:S01]  /*1850*/  IADD3 R14, PT, PT, R6.reuse, 0x1, RZ ;  /* 0x00000001060e7810 */ /* 0x043fe20007ffe0ff */
[C---:B------:R-:W-:Y:S01]  /*1860*/  VIADD R16, R6.reuse, 0x2 ;  /* 0x0000000206107836 */ /* 0x040fe20000000000 */
[----:B------:R-:W-:Y:S01]  /*1870*/  @P6 IADD3 R7, PT, PT, R5, 0x1, RZ ;  /* 0x0000000105076810 */ /* 0x000fe20007ffe0ff */
[----:B------:R-:W-:Y:S01]  /*1880*/  VIADD R18, R6, 0x3 ;  /* 0x0000000306127836 */ /* 0x000fe20000000000 */
[C---:B------:R-:W-:Y:S02]  /*1890*/  ISETP.NE.AND P5, PT, R3.reuse, R14, PT ;  /* 0x0000000e0300720c */ /* 0x040fe40003fa5270 */
[----:B------:R-:W-:-:S11]  /*18a0*/  ISETP.NE.AND P4, PT, R3, R16, PT ;  /* 0x000000100300720c */ /* 0x000fd60003f85270 */
[----:B------:R-:W0:Y:S08]  /*18b0*/  @P5 LDC R15, c[0x0][0x398] ;  /* 0x0000e600ff0f5b82 */ /* 0x000e300000000800 */
[----:B------:R-:W1:Y:S08]  /*18c0*/  @P5 LDC.64 R10, c[0x0][0x3a0] ;  /* 0x0000e800ff0a5b82 */ /* 0x000e700000000a00 */
[----:B------:R-:W3:Y:S01]  /*18d0*/  @P4 LDC R17, c[0x0][0x398] ;  /* 0x0000e600ff114b82 */ /* 0x000ee20000000800 */
[----:B0-----:R-:W-:-:S04]  /*18e0*/  @P5 IMAD R15, R3, R15, R14 ;  /* 0x0000000f030f5224 */ /* 0x001fc800078e020e */
[----:B-1----:R-:W-:-:S06]  /*18f0*/  @P5 IMAD.WIDE.U32 R14, R15, 0x4, R10 ;  /* 0x000000040f0e5825 */ /* 0x002fcc00078e000a */
[----:B------:R-:W4:Y:S01]  /*1900*/  @P5 LDG.E R14, desc[UR4][R14.64] ;  /* 0x000000040e0e5981 */ /* 0x000f22000c1e1900 */
[----:B---3--:R-:W-:Y:S01]  /*1910*/  @P4 IMAD R17, R3, R17, R16 ;  /* 0x0000001103114224 */ /* 0x008fe200078e0210 */
[----:B--2---:R-:W-:Y:S02]  /*1920*/  ISETP.NE.OR P3, PT, R8, RZ, !P6 ;  /* 0x000000ff0800720c */ /* 0x004fe40007765670 */
[----:B------:R-:W0:Y:S11]  /*1930*/  @P4 LDC.64 R8, c[0x0][0x3a0] ;  /* 0x0000e800ff084b82 */ /* 0x000e360000000a00 */
[----:B------:R-:W-:-:S02]  /*1940*/  @!P3 IADD3 R7, PT, PT, R5, RZ, RZ ;  /* 0x000000ff0507b210 */ /* 0x000fc40007ffe0ff */
[----:B------:R-:W-:-:S13]  /*1950*/  ISETP.NE.AND P3, PT, R3, R18, PT ;  /* 0x000000120300720c */ /* 0x000fda0003f65270 */
[----:B------:R-:W1:Y:S08]  /*1960*/  @P3 LDC R19, c[0x0][0x398] ;  /* 0x0000e600ff133b82 */ /* 0x000e700000000800 */
[----:B------:R-:W2:Y:S01]  /*1970*/  @P3 LDC.64 R10, c[0x0][0x3a0] ;  /* 0x0000e800ff0a3b82 */ /* 0x000ea20000000a00 */
[----:B0-----:R-:W-:-:S06]  /*1980*/  @P4 IMAD.WIDE.U32 R8, R17, 0x4, R8 ;  /* 0x0000000411084825 */ /* 0x001fcc00078e0008 */
[----:B------:R-:W3:Y:S01]  /*1990*/  @P4 LDG.E R8, desc[UR4][R8.64] ;  /* 0x0000000408084981 */ /* 0x000ee2000c1e1900 */
[----:B-1----:R-:W-:-:S04]  /*19a0*/  @P3 IMAD R17, R3, R19, R18 ;  /* 0x0000001303113224 */ /* 0x002fc800078e0212 */
[----:B--2---:R-:W-:-:S06]  /*19b0*/  @P3 IMAD.WIDE.U32 R10, R17, 0x4, R10 ;  /* 0x00000004110a3825 */ /* 0x004fcc00078e000a */
[----:B------:R-:W2:Y:S01]  /*19c0*/  @P3 LDG.E R10, desc[UR4][R10.64] ;  /* 0x000000040a0a3981 */ /* 0x000ea2000c1e1900 */
[----:B------:R-:W-:Y:S01]  /*19d0*/  @P6 IMAD.MOV.U32 R5, RZ, RZ, R7 ;  /* 0x000000ffff056224 */ /* 0x000fe200078e0007 */
[----:B----4-:R-:W-:-:S04]  /*19e0*/  ISETP.NE.OR P6, PT, R14, RZ, !P5 ;  /* 0x000000ff0e00720c */ /* 0x010fc80006fc5670 */
[----:B------:R-:W-:-:S09]  /*19f0*/  @P5 IADD3 R7, PT, PT, R5, 0x1, RZ ;  /* 0x0000000105075810 */ /* 0x000fd20007ffe0ff */
[----:B------:R-:W-:-:S05]  /*1a00*/  @!P6 IMAD.MOV R7, RZ, RZ, R5 ;  /* 0x000000ffff07e224 */ /* 0x000fca00078e0205 */
[----:B------:R-:W-:-:S05]  /*1a10*/  @P5 MOV R5, R7 ;  /* 0x0000000700055202 */ /* 0x000fca0000000f00 */
[----:B------:R-:W-:Y:S01]  /*1a20*/  @P4 VIADD R7, R5, 0x1 ;  /* 0x0000000105074836 */ /* 0x000fe20000000000 */
[----:B------:R-:W-:Y:S02]  /*1a30*/  IADD3 R6, PT, PT, R6, 0x4, RZ ;  /* 0x0000000406067810 */ /* 0x000fe40007ffe0ff */
[----:B---3--:R-:W-:-:S13]  /*1a40*/  ISETP.NE.OR P6, PT, R8, RZ, !P4 ;  /* 0x000000ff0800720c */ /* 0x008fda00067c5670 */
[----:B------:R-:W-:Y:S02]  /*1a50*/  @!P6 IADD3 R7, PT, PT, R5, RZ, RZ ;  /* 0x000000ff0507e210 */ /* 0x000fe40007ffe0ff */
[----:B--2---:R-:W-:-:S03]  /*1a60*/  ISETP.NE.OR P5, PT, R10, RZ, !P3 ;  /* 0x000000ff0a00720c */ /* 0x004fc60005fa5670 */
[----:B------:R-:W-:-:S05]  /*1a70*/  @P4 IMAD.MOV.U32 R5, RZ, RZ, R7 ;  /* 0x000000ffff054224 */ /* 0x000fca00078e0007 */
[----:B------:R-:W-:-:S05]  /*1a80*/  @P3 IADD3 R7, PT, PT, R5, 0x1, RZ ;  /* 0x0000000105073810 */ /* 0x000fca0007ffe0ff */
[----:B------:R-:W-:-:S04]  /*1a90*/  @!P5 IMAD.MOV R7, RZ, RZ, R5 ;  /* 0x000000ffff07d224 */ /* 0x000fc800078e0205 */
[----:B------:R-:W-:-:S07]  /*1aa0*/  @P3 IMAD.MOV.U32 R5, RZ, RZ, R7 ;  /* 0x000000ffff053224 */ /* 0x000fce00078e0007 */
.L_x_19:
[----:B------:R-:W-:Y:S05]  /*1ab0*/  BSYNC.RECONVERGENT B1 ;  /* 0x0000000000017941 */ /* 0x000fea0003800200 */
.L_x_18:
[----:B------:R-:W-:Y:S05]  /*1ac0*/  @!P0 BRA `(.L_x_15) ;  /* 0x0000000000988947 */ /* 0x000fea0003800000 */
[----:B------:R-:W-:Y:S01]  /*1ad0*/  ISETP.NE.AND P0, PT, R3, R6, PT ;  /* 0x000000060300720c */ /* 0x000fe20003f05270 */
[----:B------:R-:W-:Y:S01]  /*1ae0*/  BSSY.RECONVERGENT B1, `(.L_x_20) ;  /* 0x000000c000017945 */ /* 0x000fe20003800200 */
[----:B------:R-:W-:-:S11]  /*1af0*/  ISETP.NE.AND P3, PT, R2, 0x1, PT ;  /* 0x000000010200780c */ /* 0x000fd60003f65270 */
[----:B------:R-:W-:Y:S05]  /*1b00*/  @!P0 BRA `(.L_x_21) ;  /* 0x0000000000248947 */ /* 0x000fea0003800000 */
[----:B------:R-:W2:Y:S01]  /*1b10*/  LDC.64 R8, c[0x0][0x3a0] ;  /* 0x0000e800ff087b82 */ /* 0x000ea20000000a00 */
[----:B------:R-:W3:Y:S02]  /*1b20*/  LDCU UR6, c[0x0][0x398] ;  /* 0x00007300ff0677ac */ /* 0x000ee40008000800 */
[----:B---3--:R-:W-:-:S04]  /*1b30*/  IMAD R7, R3, UR6, R6 ;  /* 0x0000000603077c24 */ /* 0x008fc8000f8e0206 */
[----:B--2---:R-:W-:-:S06]  /*1b40*/  IMAD.WIDE.U32 R8, R7, 0x4, R8 ;  /* 0x0000000407087825 */ /* 0x004fcc00078e0008 */
[----:B------:R-:W2:Y:S01]  /*1b50*/  LDG.E R8, desc[UR4][R8.64] ;  /* 0x0000000408087981 */ /* 0x000ea2000c1e1900 */
[----:B------:R-:W-:Y:S02]  /*1b60*/  IADD3 R7, PT, PT, R5, 0x1, RZ ;  /* 0x0000000105077810 */ /* 0x000fe40007ffe0ff */
[----:B--2---:R-:W-:-:S13]  /*1b70*/  ISETP.NE.AND P0, PT, R8, RZ, PT ;  /* 0x000000ff0800720c */ /* 0x004fda0003f05270 */
[----:B------:R-:W-:-:S05]  /*1b80*/  @!P0 IMAD.MOV R7, RZ, RZ, R5 ;  /* 0x000000ffff078224 */ /* 0x000fca00078e0205 */
[----:B------:R-:W-:-:S07]  /*1b90*/  MOV R5, R7 ;  /* 0x0000000700057202 */ /* 0x000fce0000000f00 */
.L_x_21:
[----:B------:R-:W-:Y:S05]  /*1ba0*/  BSYNC.RECONVERGENT B1 ;  /* 0x0000000000017941 */ /* 0x000fea0003800200 */
.L_x_20:
[----:B------:R-:W-:Y:S05]  /*1bb0*/  @!P3 BRA `(.L_x_15) ;  /* 0x00000000005cb947 */ /* 0x000fea0003800000 */
[C---:B------:R-:W-:Y:S01]  /*1bc0*/  VIADD R10, R6.reuse, 0x1 ;  /* 0x00000001060a7836 */ /* 0x040fe20000000000 */
[----:B01----:R-:W-:-:S04]  /*1bd0*/  IADD3 R14, PT, PT, R6, 0x2, RZ ;  /* 0x00000002060e7810 */ /* 0x003fc80007ffe0ff */
[C---:B------:R-:W-:Y:S02]  /*1be0*/  ISETP.NE.AND P3, PT, R3.reuse, R10, PT ;  /* 0x0000000a0300720c */ /* 0x040fe40003f65270 */
[----:B------:R-:W-:-:S04]  /*1bf0*/  ISETP.NE.AND P0, PT, R3, R14, PT ;  /* 0x0000000e0300720c */ /* 0x000fc80003f05270 */
[----:B------:R-:W-:-:S07]  /*1c00*/  ISETP.EQ.OR P0, PT, R2, 0x2, !P0 ;  /* 0x000000020200780c */ /* 0x000fce0004702670 */
[----:B------:R-:W0:Y:S08]  /*1c10*/  @P3 LDC R11, c[0x0][0x398] ;  /* 0x0000e600ff0b3b82 */ /* 0x000e300000000800 */
[----:B------:R-:W1:Y:S08]  /*1c20*/  @P3 LDC.64 R8, c[0x0][0x3a0] ;  /* 0x0000e800ff083b82 */ /* 0x000e700000000a00 */
[----:B------:R-:W2:Y:S08]  /*1c30*/  @!P0 LDC R15, c[0x0][0x398] ;  /* 0x0000e600ff0f8b82 */ /* 0x000eb00000000800 */
[----:B------:R-:W3:Y:S01]  /*1c40*/  @!P0 LDC.64 R6, c[0x0][0x3a0] ;  /* 0x0000e800ff068b82 */ /* 0x000ee20000000a00 */
[----:B0-----:R-:W-:-:S04]  /*1c50*/  @P3 IMAD R11, R3, R11, R10 ;  /* 0x0000000b030b3224 */ /* 0x001fc800078e020a */
[----:B-1----:R-:W-:-:S06]  /*1c60*/  @P3 IMAD.WIDE.U32 R8, R11, 0x4, R8 ;  /* 0x000000040b083825 */ /* 0x002fcc00078e0008 */
[----:B------:R-:W4:Y:S01]  /*1c70*/  @P3 LDG.E R8, desc[UR4][R8.64] ;  /* 0x0000000408083981 */ /* 0x000f22000c1e1900 */
[----:B--2---:R-:W-:-:S04]  /*1c80*/  @!P0 IMAD R11, R3, R15, R14 ;  /* 0x0000000f030b8224 */ /* 0x004fc800078e020e */
[----:B---3--:R-:W-:-:S06]  /*1c90*/  @!P0 IMAD.WIDE.U32 R6, R11, 0x4, R6 ;  /* 0x000000040b068825 */ /* 0x008fcc00078e0006 */
[----:B------:R-:W2:Y:S01]  /*1ca0*/  @!P0 LDG.E R6, desc[UR4][R6.64] ;  /* 0x0000000406068981 */ /* 0x000ea2000c1e1900 */
[----:B------:R-:W-:Y:S01]  /*1cb0*/  @P3 VIADD R10, R5, 0x1 ;  /* 0x00000001050a3836 */ /* 0x000fe20000000000 */
[----:B----4-:R-:W-:-:S13]  /*1cc0*/  ISETP.NE.OR P4, PT, R8, RZ, !P3 ;  /* 0x000000ff0800720c */ /* 0x010fda0005f85670 */
[----:B------:R-:W-:Y:S02]  /*1cd0*/  @!P4 IADD3 R10, PT, PT, R5, RZ, RZ ;  /* 0x000000ff050ac210 */ /* 0x000fe40007ffe0ff */
[----:B--2---:R-:W-:-:S03]  /*1ce0*/  ISETP.NE.OR P5, PT, R6, RZ, P0 ;  /* 0x000000ff0600720c */ /* 0x004fc600007a5670 */
[----:B------:R-:W-:-:S05]  /*1cf0*/  @P3 IMAD.MOV.U32 R5, RZ, RZ, R10 ;  /* 0x000000ffff053224 */ /* 0x000fca00078e000a */
[----:B------:R-:W-:-:S05]  /*1d00*/  @!P0 IADD3 R10, PT, PT, R5, 0x1, RZ ;  /* 0x00000001050a8810 */ /* 0x000fca0007ffe0ff */
[----:B------:R-:W-:-:S05]  /*1d10*/  @!P5 IMAD.MOV R10, RZ, RZ, R5 ;  /* 0x000000ffff0ad224 */ /* 0x000fca00078e0205 */
[----:B------:R-:W-:-:S07]  /*1d20*/  @!P0 MOV R5, R10 ;  /* 0x0000000a00058202 */ /* 0x000fce0000000f00 */
.L_x_15:
[----:B----4-:R-:W-:Y:S05]  /*1d30*/  BSYNC.RECONVERGENT B0 ;  /* 0x0000000000007941 */ /* 0x010fea0003800200 */
.L_x_14:
[----:B------:R-:W2:Y:S01]  /*1d40*/  LDCU UR6, c[0x0][0x3b0] ;  /* 0x00007600ff0677ac */ /* 0x000ea20008000800 */
[----:B------:R-:W-:Y:S01]  /*1d50*/  BSSY.RECONVERGENT B0, `(.L_x_22) ;  /* 0x0000008000007945 */ /* 0x000fe20003800200 */
[----:B--2---:R-:W-:-:S13]  /*1d60*/  ISETP.GE.U32.AND P0, PT, R5, UR6, PT ;  /* 0x0000000605007c0c */ /* 0x004fda000bf06070 */
[----:B------:R-:W-:Y:S05]  /*1d70*/  @!P0 BRA `(.L_x_23) ;  /* 0x0000000000148947 */ /* 0x000fea0003800000 */
[----:B------:R-:W2:Y:S02]  /*1d80*/  LDC.64 R6, c[0x0][0x390] ;  /* 0x0000e400ff067b82 */ /* 0x000ea40000000a00 */
[----:B--2---:R-:W-:-:S05]  /*1d90*/  IMAD.WIDE.U32 R6, R3, 0x4, R6 ;  /* 0x0000000403067825 */ /* 0x004fca00078e0006 */
[----:B------:R-:W2:Y:S02]  /*1da0*/  LDG.E R5, desc[UR4][R6.64] ;  /* 0x0000000406057981 */ /* 0x000ea4000c1e1900 */
[----:B--2---:R-:W-:-:S05]  /*1db0*/  VIADD R5, R5, 0x1 ;  /* 0x0000000105057836 */ /* 0x004fca0000000000 */
[----:B------:R2:W-:Y:S02]  /*1dc0*/  STG.E desc[UR4][R6.64], R5 ;  /* 0x0000000506007986 */ /* 0x0005e4000c101904 */
.L_x_23:
[----:B------:R-:W-:Y:S05]  /*1dd0*/  BSYNC.RECONVERGENT B0 ;  /* 0x0000000000007941 */ /* 0x000fea0003800200 */
.L_x_22:
[----:B------:R-:W3:Y:S01]  /*1de0*/  LDCU UR6, c[0x0][0x398] ;  /* 0x00007300ff0677ac */ /* 0x000ee20008000800 */
[----:B------:R-:W-:-:S04]  /*1df0*/  IADD3 R3, PT, PT, R4, R3, RZ ;  /* 0x0000000304037210 */ /* 0x000fc80007ffe0ff */
[----:B---3--:R-:W-:-:S13]  /*1e00*/  ISETP.GE.U32.AND P0, PT, R3, UR6, PT ;  /* 0x0000000603007c0c */ /* 0x008fda000bf06070 */
[----:B------:R-:W-:Y:S05]  /*1e10*/  @!P0 BRA `(.L_x_24) ;  /* 0xffffffe8002c8947 */ /* 0x000fea000383ffff */
[----:B------:R-:W-:Y:S05]  /*1e20*/  EXIT ;  /* 0x000000000000794d */ /* 0x000fea0003800000 */
.L_x_25:
[----:B------:R-:W-:-:S00]  /*1e30*/  BRA `(.L_x_25) ;  /* 0xfffffffc00fc7947 */ /* 0x000fc0000383ffff */
[----:B------:R-:W-:-:S00]  /*1e40*/  NOP ;  /* 0x0000000000007918 */ /* 0x000fc00000000000 */
        /* <DEDUP_REMOVED lines=11> */
.L_x_26:


//--------------------- .nv.shared.reserved.0     --------------------------
	.section	.nv.shared.reserved.0,"aw",@nobits
	.weak		__nv_reservedSMEM_offset_0_alias
	.size		__nv_reservedSMEM_offset_0_alias, 0, 64
	.other		__nv_reservedSMEM_offset_0_alias,@"STO_CUDA_RESERVED_SHARED STV_DEFAULT"
__nv_reservedSMEM_offset_0_alias:
	.zero		0
	.zero		64


//--------------------- .nv.constant0.cudaGetNeighbors --------------------------
	.section	.nv.constant0.cudaGetNeighbors,"a",@progbits
	.sectionflags	@""
	.align	4
.nv.constant0.cudaGetNeighbors:
	.zero		948


//--------------------- SYMBOLS --------------------------

	.type		.nv.reservedSmem.offset0,@object
	.size		.nv.reservedSmem.offset0,0x4
